	.target	sm_90a

	.elftype	@"ET_EXEC"


//--------------------- .note.nv.tkinfo           --------------------------
	.section	.note.nv.tkinfo,"",@"SHT_NOTE"
	.sectionflags	@"SHF_NOTE_NV_TKINFO"
	.tkinfo
        /*0018*/ 	.word	0x00000002
        /*0030*/ 	.string	""
        /*0030*/ 	.string	"ptxas"
        /*0030*/ 	.string	"Cuda compilation tools, release 13.0, V13.0.88"
        /*0030*/ 	.string	"Build cuda_13.0.r13.0/compiler.36424714_0"
        /*0030*/ 	.string	"-v  -suppress-debug-info  -lineinfo  -arch sm_90a "



//--------------------- .note.nv.cuinfo           --------------------------
	.section	.note.nv.cuinfo,"",@"SHT_NOTE"
	.sectionflags	@"SHF_NOTE_NV_CUINFO"
        /*0018*/ 	.short	0x0002
        /*001a*/ 	.short	0x005a
        /*001c*/ 	.short	0x0082
	.zero		2


//--------------------- .nv.info                  --------------------------
	.section	.nv.info,"",@"SHT_CUDA_INFO"
	.align	4


	//----- nvinfo : EIATTR_REGCOUNT
	.align		4
        /*0000*/ 	.byte	0x04, 0x2f
        /*0002*/ 	.short	(.L_1 - .L_0)
	.align		4
.L_0:
        /*0004*/ 	.word	index@(gluon_wgmma)
        /*0008*/ 	.word	0x0000005a


	//----- nvinfo : EIATTR_FRAME_SIZE
	.align		4
.L_1:
        /*000c*/ 	.byte	0x04, 0x11
        /*000e*/ 	.short	(.L_3 - .L_2)
	.align		4
.L_2:
        /*0010*/ 	.word	index@(gluon_wgmma)
        /*0014*/ 	.word	0x00000000


	//----- nvinfo : EIATTR_MIN_STACK_SIZE
	.align		4
.L_3:
        /*0018*/ 	.byte	0x04, 0x12
        /*001a*/ 	.short	(.L_5 - .L_4)
	.align		4
.L_4:
        /*001c*/ 	.word	index@(gluon_wgmma)
        /*0020*/ 	.word	0x00000000
.L_5:


//--------------------- .nv.compat                --------------------------
	.section	.nv.compat,"",@"SHT_CUDA_COMPAT_INFO"
	.align	4
        /*0000*/ 	.byte	0x02, 0x09, 0x01, 0x00, 0x02, 0x02, 0x04, 0x00, 0x02, 0x05, 0x05, 0x00, 0x03, 0x07, 0x01, 0x01
        /*0010*/ 	.byte	0x02, 0x03, 0x03, 0x00, 0x02, 0x06, 0x01, 0x00, 0x04, 0x0b, 0x08, 0x00, 0x00, 0x00, 0x00, 0x00
        /*0020*/ 	.byte	0x00, 0x00, 0x00, 0x00


//--------------------- .nv.info.gluon_wgmma      --------------------------
	.section	.nv.info.gluon_wgmma,"",@"SHT_CUDA_INFO"
	.sectionflags	@""
	.align	4


	//----- nvinfo : EIATTR_CUDA_API_VERSION
	.align		4
        /*0000*/ 	.byte	0x04, 0x37
        /*0002*/ 	.short	(.L_7 - .L_6)
.L_6:
        /*0004*/ 	.word	0x00000082


	//----- nvinfo : EIATTR_KPARAM_INFO
	.align		4
.L_7:
        /*0008*/ 	.byte	0x04, 0x17
        /*000a*/ 	.short	(.L_9 - .L_8)
.L_8:
        /*000c*/ 	.word	0x00000000
        /*0010*/ 	.short	0x000a
        /*0012*/ 	.short	0x0048
        /*0014*/ 	.byte	0x00, 0xf4, 0x21, 0x00


	//----- nvinfo : EIATTR_KPARAM_INFO
	.align		4
.L_9:
        /*0018*/ 	.byte	0x04, 0x17
        /*001a*/ 	.short	(.L_11 - .L_10)
.L_10:
        /*001c*/ 	.word	0x00000000
        /*0020*/ 	.short	0x0009
        /*0022*/ 	.short	0x0040
        /*0024*/ 	.byte	0x00, 0xf4, 0x21, 0x00


	//----- nvinfo : EIATTR_KPARAM_INFO
	.align		4
.L_11:
        /*0028*/ 	.byte	0x04, 0x17
        /*002a*/ 	.short	(.L_13 - .L_12)
.L_12:
        /*002c*/ 	.word	0x00000000
        /*0030*/ 	.short	0x0008
        /*0032*/ 	.short	0x0038
        /*0034*/ 	.byte	0x00, 0xf0, 0x21, 0x00


	//----- nvinfo : EIATTR_KPARAM_INFO
	.align		4
.L_13:
        /*0038*/ 	.byte	0x04, 0x17
        /*003a*/ 	.short	(.L_15 - .L_14)
.L_14:
        /*003c*/ 	.word	0x00000000
        /*0040*/ 	.short	0x0007
        /*0042*/ 	.short	0x0030
        /*0044*/ 	.byte	0x00, 0xf0, 0x21, 0x00


	//----- nvinfo : EIATTR_KPARAM_INFO
	.align		4
.L_15:
        /*0048*/ 	.byte	0x04, 0x17
        /*004a*/ 	.short	(.L_17 - .L_16)
.L_16:
        /*004c*/ 	.word	0x00000000
        /*0050*/ 	.short	0x0006
        /*0052*/ 	.short	0x0028
        /*0054*/ 	.byte	0x00, 0xf0, 0x21, 0x00


	//----- nvinfo : EIATTR_KPARAM_INFO
	.align		4
.L_17:
        /*0058*/ 	.byte	0x04, 0x17
        /*005a*/ 	.short	(.L_19 - .L_18)
.L_18:
        /*005c*/ 	.word	0x00000000
        /*0060*/ 	.short	0x0005
        /*0062*/ 	.short	0x0020
        /*0064*/ 	.byte	0x00, 0xf0, 0x11, 0x00


	//----- nvinfo : EIATTR_KPARAM_INFO
	.align		4
.L_19:
        /*0068*/ 	.byte	0x04, 0x17
        /*006a*/ 	.short	(.L_21 - .L_20)
.L_20:
        /*006c*/ 	.word	0x00000000
        /*0070*/ 	.short	0x0004
        /*0072*/ 	.short	0x001c
        /*0074*/ 	.byte	0x00, 0xf0, 0x11, 0x00


	//----- nvinfo : EIATTR_KPARAM_INFO
	.align		4
.L_21:
        /*0078*/ 	.byte	0x04, 0x17
        /*007a*/ 	.short	(.L_23 - .L_22)
.L_22:
        /*007c*/ 	.word	0x00000000
        /*0080*/ 	.short	0x0003
        /*0082*/ 	.short	0x0018
        /*0084*/ 	.byte	0x00, 0xf0, 0x11, 0x00


	//----- nvinfo : EIATTR_KPARAM_INFO
	.align		4
.L_23:
        /*0088*/ 	.byte	0x04, 0x17
        /*008a*/ 	.short	(.L_25 - .L_24)
.L_24:
        /*008c*/ 	.word	0x00000000
        /*0090*/ 	.short	0x0002
        /*0092*/ 	.short	0x0010
        /*0094*/ 	.byte	0x00, 0xf4, 0x21, 0x00


	//----- nvinfo : EIATTR_KPARAM_INFO
	.align		4
.L_25:
        /*0098*/ 	.byte	0x04, 0x17
        /*009a*/ 	.short	(.L_27 - .L_26)
.L_26:
        /*009c*/ 	.word	0x00000000
        /*00a0*/ 	.short	0x0001
        /*00a2*/ 	.short	0x0008
        /*00a4*/ 	.byte	0x00, 0xf4, 0x21, 0x00


	//----- nvinfo : EIATTR_KPARAM_INFO
	.align		4
.L_27:
        /*00a8*/ 	.byte	0x04, 0x17
        /*00aa*/ 	.short	(.L_29 - .L_28)
.L_28:
        /*00ac*/ 	.word	0x00000000
        /*00b0*/ 	.short	0x0000
        /*00b2*/ 	.short	0x0000
        /*00b4*/ 	.byte	0x00, 0xf4, 0x21, 0x00


	//----- nvinfo : EIATTR_SPARSE_MMA_MASK
	.align		4
.L_29:
        /*00b8*/ 	.byte	0x03, 0x50
        /*00ba*/ 	.short	0x0000


	//----- nvinfo : EIATTR_MAXREG_COUNT
	.align		4
        /*00bc*/ 	.byte	0x03, 0x1b
        /*00be*/ 	.short	0x00ff


	//----- nvinfo : EIATTR_NUM_BARRIERS
	.align		4
        /*00c0*/ 	.byte	0x02, 0x4c
        /*00c2*/ 	.byte	0x01
	.zero		1


	//----- nvinfo : EIATTR_MERCURY_ISA_VERSION
	.align		4
        /*00c4*/ 	.byte	0x03, 0x5f
        /*00c6*/ 	.short	0x0101


	//----- nvinfo : EIATTR_INT_WARP_WIDE_INSTR_OFFSETS
	.align		4
        /*00c8*/ 	.byte	0x04, 0x31
        /*00ca*/ 	.short	(.L_31 - .L_30)


	//   ....[0]....
.L_30:
        /*00cc*/ 	.word	0x00001390


	//   ....[1]....
        /*00d0*/ 	.word	0x000013b0


	//   ....[2]....
        /*00d4*/ 	.word	0x00001460


	//   ....[3]....
        /*00d8*/ 	.word	0x00001810


	//   ....[4]....
        /*00dc*/ 	.word	0x00001820


	//   ....[5]....
        /*00e0*/ 	.word	0x00001890


	//   ....[6]....
        /*00e4*/ 	.word	0x000018a0


	//   ....[7]....
        /*00e8*/ 	.word	0x00001f00


	//   ....[8]....
        /*00ec*/ 	.word	0x00001f10


	//----- nvinfo : EIATTR_COOP_GROUP_MASK_REGIDS
	.align		4
.L_31:
        /*00f0*/ 	.byte	0x04, 0x29
        /*00f2*/ 	.short	(.L_33 - .L_32)


	//   ....[0]....
.L_32:
        /*00f4*/ 	.word	0xffffffff


	//   ....[1]....
        /*00f8*/ 	.word	0xffffffff


	//   ....[2]....
        /*00fc*/ 	.word	0xffffffff


	//----- nvinfo : EIATTR_COOP_GROUP_INSTR_OFFSETS
	.align		4
.L_33:
        /*0100*/ 	.byte	0x04, 0x28
        /*0102*/ 	.short	(.L_35 - .L_34)


	//   ....[0]....
.L_34:
        /*0104*/ 	.word	0x00000140


	//   ....[1]....
        /*0108*/ 	.word	0x000006e0


	//   ....[2]....
        /*010c*/ 	.word	0x00000cb0


	//----- nvinfo : EIATTR_MBARRIER_INSTR_OFFSETS
	.align		4
.L_35:
        /*0110*/ 	.byte	0x04, 0x39
        /*0112*/ 	.short	(.L_37 - .L_36)


	//   ....[0]....
.L_36:
        /*0114*/ 	.word	0x000014e0
        /*0118*/ 	.word	0x000000ff
        /*011c*/ 	.word	0x00005000
        /*0120*/ 	.short	0x0100
        /*0122*/ 	.byte	0x08
	.zero		1


	//   ....[1]....
        /*0124*/ 	.word	0x00001500
        /*0128*/ 	.word	0x000000ff
        /*012c*/ 	.word	0x00005008
        /*0130*/ 	.short	0x0100
        /*0132*/ 	.byte	0x08
	.zero		1


	//   ....[2]....
        /*0134*/ 	.word	0x00001950
        /*0138*/ 	.word	0x000000ff
        /*013c*/ 	.word	0x00005000
        /*0140*/ 	.short	0x010a
        /*0142*/ 	.byte	0x14
	.zero		1


	//   ....[3]....
        /*0144*/ 	.word	0x00001c60
        /*0148*/ 	.word	0x000000ff
        /*014c*/ 	.word	0x00005000
        /*0150*/ 	.short	0x0108
        /*0152*/ 	.byte	0x08
	.zero		1


	//   ....[4]....
        /*0154*/ 	.word	0x00001d40
        /*0158*/ 	.word	0x000000ff
        /*015c*/ 	.word	0x00005008
        /*0160*/ 	.short	0x0108
        /*0162*/ 	.byte	0x08
	.zero		1


	//   ....[5]....
        /*0164*/ 	.word	0x00002110
        /*0168*/ 	.word	0x000000ff
        /*016c*/ 	.word	0x00005000
        /*0170*/ 	.short	0x010a
        /*0172*/ 	.byte	0x14
	.zero		1


	//----- nvinfo : EIATTR_NUM_MBARRIERS
	.align		4
.L_37:
        /*0174*/ 	.byte	0x03, 0x38
        /*0176*/ 	.short	0x0002


	//----- nvinfo : EIATTR_EXIT_INSTR_OFFSETS
	.align		4
        /*0178*/ 	.byte	0x04, 0x1c
        /*017a*/ 	.short	(.L_39 - .L_38)


	//   ....[0]....
.L_38:
        /*017c*/ 	.word	0x00002100


	//----- nvinfo : EIATTR_REQNTID
	.align		4
.L_39:
        /*0180*/ 	.byte	0x04, 0x10
        /*0182*/ 	.short	(.L_41 - .L_40)
.L_40:
        /*0184*/ 	.word	0x00000100
        /*0188*/ 	.word	0x00000001
        /*018c*/ 	.word	0x00000001


	//----- nvinfo : EIATTR_CRS_STACK_SIZE
	.align		4
.L_41:
        /*0190*/ 	.byte	0x04, 0x1e
        /*0192*/ 	.short	(.L_43 - .L_42)
.L_42:
        /*0194*/ 	.word	0x00000000


	//----- nvinfo : EIATTR_CBANK_PARAM_SIZE
	.align		4
.L_43:
        /*0198*/ 	.byte	0x03, 0x19
        /*019a*/ 	.short	0x0050


	//----- nvinfo : EIATTR_PARAM_CBANK
	.align		4
        /*019c*/ 	.byte	0x04, 0x0a
        /*019e*/ 	.short	(.L_45 - .L_44)
	.align		4
.L_44:
        /*01a0*/ 	.word	index@(.nv.constant0.gluon_wgmma)
        /*01a4*/ 	.short	0x0210
        /*01a6*/ 	.short	0x0050


	//----- nvinfo : EIATTR_SW_WAR
	.align		4
.L_45:
        /*01a8*/ 	.byte	0x04, 0x36
        /*01aa*/ 	.short	(.L_47 - .L_46)
.L_46:
        /*01ac*/ 	.word	0x00000008
.L_47:


//--------------------- .nv.callgraph             --------------------------
	.section	.nv.callgraph,"",@"SHT_CUDA_CALLGRAPH"
	.align	4
	.sectionentsize	8
	.align		4
        /*0000*/ 	.word	0x00000000
	.align		4
        /*0004*/ 	.word	0xffffffff
	.align		4
        /*0008*/ 	.word	0x00000000
	.align		4
        /*000c*/ 	.word	0xfffffffe
	.align		4
        /*0010*/ 	.word	0x00000000
	.align		4
        /*0014*/ 	.word	0xfffffffd
	.align		4
        /*0018*/ 	.word	0x00000000
	.align		4
        /*001c*/ 	.word	0xfffffffc


//--------------------- .text.gluon_wgmma         --------------------------
	.section	.text.gluon_wgmma,"ax",@progbits
	.align	128
        .global         gluon_wgmma
        .type           gluon_wgmma,@function
        .size           gluon_wgmma,(.L_x_53 - gluon_wgmma)
        .other          gluon_wgmma,@"STO_CUDA_ENTRY STV_DEFAULT"
gluon_wgmma:
.text.gluon_wgmma:
[----:B------:R-:W-:Y:S01]  /*0000*/  LDC R1, c[0x0][0x28] ;  /* 0x00000a00ff017b82 */ /* 0x000fe20000000800 */
[----:B------:R-:W1:Y:S07]  /*0010*/  S2R R0, SR_TID.X ;  /* 0x0000000000007919 */ /* 0x000e6e0000002100 */
[----:B------:R-:W2:Y:S01]  /*0020*/  S2UR UR4, SR_CgaCtaId ;  /* 0x00000000000479c3 */ /* 0x000ea20000008800 */
[----:B------:R-:W-:Y:S01]  /*0030*/  UMOV UR8, 0x400 ;  /* 0x0000040000087882 */ /* 0x000fe20000000000 */
[----:B------:R-:W-:Y:S01]  /*0040*/  ULDC UR6, c[0x0][0xc] ;  /* 0x0000030000067ab9 */ /* 0x000fe20000000800 */
[----:B------:R-:W-:Y:S01]  /*0050*/  ULDC.64 UR34, c[0x0][0x250] ;  /* 0x0000940000227ab9 */ /* 0x000fe20000000a00 */
[----:B------:R-:W-:Y:S04]  /*0060*/  BSSY B0, `(.L_x_0) ;  /* 0x000001e000007945 */ /* 0x000fe80003800000 */
[----:B------:R-:W3:Y:S08]  /*0070*/  LDC R11, c[0x0][0x230] ;  /* 0x00008c00ff0b7b82 */ /* 0x000ef00000000800 */
[----:B------:R-:W-:Y:S08]  /*0080*/  S2UR UR32, SR_CTAID.Y ;  /* 0x00000000002079c3 */ /* 0x000ff00000002600 */
[----:B------:R-:W4:Y:S01]  /*0090*/  S2UR UR5, SR_CTAID.Z ;  /* 0x00000000000579c3 */ /* 0x000f220000002700 */
[----:B--2---:R-:W-:-:S03]  /*00a0*/  ULEA UR8, UR4, UR8, 0x18 ;  /* 0x0000000804087291 */ /* 0x004fc6000f8ec03f */
[----:B------:R-:W-:Y:S01]  /*00b0*/  ULDC UR4, c[0x0][0x10] ;  /* 0x0000040000047ab9 */ /* 0x000fe20000000800 */
[----:B-1----:R-:W-:-:S03]  /*00c0*/  LOP3.LUT R2, R0, 0xff, RZ, 0xc0, !PT ;  /* 0x000000ff00027812 */ /* 0x002fc600078ec0ff */
[----:B------:R-:W1:Y:S01]  /*00d0*/  S2UR UR33, SR_CTAID.X ;  /* 0x00000000002179c3 */ /* 0x000e620000002500 */
[----:B---3--:R-:W-:Y:S01]  /*00e0*/  VIADD R8, R11, 0xffffffff ;  /* 0xffffffff0b087836 */ /* 0x008fe20000000000 */
[C---:B------:R-:W-:Y:S02]  /*00f0*/  ISETP.GE.U32.AND P0, PT, R2.reuse, 0x20, PT ;  /* 0x000000200200780c */ /* 0x040fe40003f06070 */
[C---:B------:R-:W-:Y:S02]  /*0100*/  ISETP.NE.U32.AND P2, PT, R2.reuse, RZ, PT ;  /* 0x000000ff0200720c */ /* 0x040fe40003f45070 */
[----:B------:R-:W-:Y:S02]  /*0110*/  LEA R4, R2, UR8, 0x2 ;  /* 0x0000000802047c11 */ /* 0x000fe4000f8e10ff */
[----:B------:R-:W2:Y:S07]  /*0120*/  LDC R3, c[0x0][0x228] ;  /* 0x00008a00ff037b82 */ /* 0x000eae0000000800 */
[----:B------:R3:W-:Y:S01]  /*0130*/  @!P0 STS [R4], RZ ;  /* 0x000000ff04008388 */ /* 0x0007e20000000800 */
[----:B------:R-:W-:-:S03]  /*0140*/  NOP ;  /* 0x0000000000007918 */ /* 0x000fc60000000000 */
[----:B------:R3:W-:Y:S01]  /*0150*/  @!P2 STS [UR8+0x20], R8 ;  /* 0x00002008ff00a988 */ /* 0x0007e20008000808 */
[----:B----4-:R-:W-:-:S04]  /*0160*/  UIMAD UR4, UR5, UR4, UR32 ;  /* 0x00000004050472a4 */ /* 0x010fc8000f8e0220 */
[----:B-1----:R-:W-:-:S04]  /*0170*/  UIMAD UR4, UR4, UR6, UR33 ;  /* 0x00000006040472a4 */ /* 0x002fc8000f8e0221 */
[----:B------:R-:W-:Y:S01]  /*0180*/  UIMAD UR5, UR4, 0x180, URZ ;  /* 0x00000180040578a4 */ /* 0x000fe2000f8e023f */
[----:B--2---:R-:W-:Y:S02]  /*0190*/  VIADD R3, R3, 0xffffffff ;  /* 0xffffffff03037836 */ /* 0x004fe40000000000 */
[----:B------:R-:W-:Y:S01]  /*01a0*/  UMOV UR4, URZ ;  /* 0x0000003f00047c82 */ /* 0x000fe20008000000 */
[----:B------:R-:W-:-:S04]  /*01b0*/  UIADD3 UR28, UP0, UR5, UR34, URZ ;  /* 0x00000022051c7290 */ /* 0x000fc8000ff1e03f */
[----:B------:R-:W-:Y:S01]  /*01c0*/  ULEA.HI.X.SX32 UR29, UR5, UR35, 0x1, UP0 ;  /* 0x00000023051d7291 */ /* 0x000fe200080f0e3f */
[----:B---3--:R-:W-:Y:S11]  /*01d0*/  @P2 BRA `(.L_x_1) ;  /* 0x0000000000182947 */ /* 0x008ff60003800000 */
[----:B------:R-:W1:Y:S01]  /*01e0*/  LDS R5, [UR8+0x8] ;  /* 0x00000808ff057984 */ /* 0x000e620008000800 */
[----:B------:R-:W2:Y:S01]  /*01f0*/  LDC.64 R12, c[0x0][0x210] ;  /* 0x00008400ff0c7b82 */ /* 0x000ea20000000a00 */
[----:B------:R-:W-:Y:S02]  /*0200*/  IMAD.MOV.U32 R6, RZ, RZ, 0x70 ;  /* 0x00000070ff067424 */ /* 0x000fe400078e00ff */
[----:B--2---:R2:W-:Y:S03]  /*0210*/  STS.64 [UR8], R12 ;  /* 0x0000000cff007988 */ /* 0x0045e60008000a08 */
[----:B-1----:R-:W-:-:S05]  /*0220*/  LOP3.LUT R5, R5, 0x10, R6, 0xd8, !PT ;  /* 0x0000001005057812 */ /* 0x002fca00078ed806 */
[----:B------:R2:W-:Y:S02]  /*0230*/  STS [UR8+0x8], R5 ;  /* 0x00000805ff007988 */ /* 0x0005e40008000808 */
.L_x_1:
[----:B------:R-:W-:Y:S05]  /*0240*/  BSYNC B0 ;  /* 0x0000000000007941 */ /* 0x000fea0003800000 */
.L_x_0:
[----:B------:R-:W-:Y:S04]  /*0250*/  BSSY B0, `(.L_x_2) ;  /* 0x000000a000007945 */ /* 0x000fe80003800000 */
[----:B------:R-:W-:Y:S05]  /*0260*/  @P2 BRA `(.L_x_3) ;  /* 0x0000000000202947 */ /* 0x000fea0003800000 */
[----:B--2---:R-:W1:Y:S01]  /*0270*/  LDS R5, [UR8+0x34] ;  /* 0x00003408ff057984 */ /* 0x004e620008000800 */
[----:B------:R-:W-:Y:S02]  /*0280*/  IMAD.MOV.U32 R6, RZ, RZ, 0x1f000000 ;  /* 0x1f000000ff067424 */ /* 0x000fe400078e00ff */
[----:B------:R-:W-:Y:S01]  /*0290*/  @!P2 IMAD.MOV.U32 R7, RZ, RZ, 0xff ;  /* 0x000000ffff07a424 */ /* 0x000fe200078e00ff */
[----:B------:R-:W2:Y:S02]  /*02a0*/  @!P2 LDS R10, [UR8+0x38] ;  /* 0x00003808ff0aa984 */ /* 0x000ea40008000800 */
[----:B-1----:R-:W-:Y:S02]  /*02b0*/  LOP3.LUT R5, R5, 0xff000000, R6, 0xb8, !PT ;  /* 0xff00000005057812 */ /* 0x002fe400078eb806 */
[----:B--2---:R-:W-:-:S03]  /*02c0*/  @!P2 LOP3.LUT R6, R10, 0xff, R7, 0xb8, !PT ;  /* 0x000000ff0a06a812 */ /* 0x004fc600078eb807 */
[----:B------:R1:W-:Y:S04]  /*02d0*/  STS [UR8+0x34], R5 ;  /* 0x00003405ff007988 */ /* 0x0003e80008000808 */
[----:B------:R1:W-:Y:S02]  /*02e0*/  @!P2 STS [UR8+0x38], R6 ;  /* 0x00003806ff00a988 */ /* 0x0003e40008000808 */
.L_x_3:
[----:B------:R-:W-:Y:S05]  /*02f0*/  BSYNC B0 ;  /* 0x0000000000007941 */ /* 0x000fea0003800000 */
.L_x_2:
[----:B------:R-:W-:Y:S04]  /*0300*/  BSSY B0, `(.L_x_4) ;  /* 0x000000a000007945 */ /* 0x000fe80003800000 */
[----:B------:R-:W-:Y:S05]  /*0310*/  @P2 BRA `(.L_x_5) ;  /* 0x0000000000202947 */ /* 0x000fea0003800000 */
[----:B-12---:R-:W1:Y:S01]  /*0320*/  LDS R5, [UR8+0x1c] ;  /* 0x00001c08ff057984 */ /* 0x006e620008000800 */
[----:B------:R-:W2:Y:S03]  /*0330*/  LDC.64 R6, c[0x0][0x238] ;  /* 0x00008e00ff067b82 */ /* 0x000ea60000000a00 */
[----:B------:R3:W-:Y:S01]  /*0340*/  STS [UR8+0x24], R3 ;  /* 0x00002403ff007988 */ /* 0x0007e20008000808 */
[--C-:B--2---:R-:W-:Y:S02]  /*0350*/  SHF.R.U32.HI R10, RZ, 0x4, R7.reuse ;  /* 0x00000004ff0a7819 */ /* 0x104fe40000011607 */
[----:B------:R-:W-:-:S05]  /*0360*/  SHF.R.U64 R6, R6, 0x4, R7 ;  /* 0x0000000406067819 */ /* 0x000fca0000001207 */
[----:B------:R3:W-:Y:S01]  /*0370*/  STS [UR8+0xc], R6 ;  /* 0x00000c06ff007988 */ /* 0x0007e20008000808 */
[----:B-1----:R-:W-:-:S05]  /*0380*/  LOP3.LUT R5, R5, 0xf, R10, 0xb8, !PT ;  /* 0x0000000f05057812 */ /* 0x002fca00078eb80a */
[----:B------:R3:W-:Y:S02]  /*0390*/  STS [UR8+0x1c], R5 ;  /* 0x00001c05ff007988 */ /* 0x0007e40008000808 */
.L_x_5:
[----:B------:R-:W-:Y:S05]  /*03a0*/  BSYNC B0 ;  /* 0x0000000000007941 */ /* 0x000fea0003800000 */
.L_x_4:
[----:B------:R-:W-:Y:S04]  /*03b0*/  BSSY B1, `(.L_x_6) ;  /* 0x000001d000017945 */ /* 0x000fe80003800000 */
[----:B------:R-:W-:Y:S04]  /*03c0*/  BSSY B0, `(.L_x_7) ;  /* 0x0000018000007945 */ /* 0x000fe80003800000 */
[----:B------:R-:W-:Y:S05]  /*03d0*/  @P2 BRA `(.L_x_8) ;  /* 0x00000000001c2947 */ /* 0x000fea0003800000 */
[----:B-123--:R-:W1:Y:S02]  /*03e0*/  LDS R5, [UR8+0x34] ;  /* 0x00003408ff057984 */ /* 0x00ee640008000800 */
[----:B-1----:R-:W-:-:S05]  /*03f0*/  LOP3.LUT R5, R5, 0x7, RZ, 0xb8, !PT ;  /* 0x0000000705057812 */ /* 0x002fca00078eb8ff */
[----:B------:R1:W-:Y:S01]  /*0400*/  STS [UR8+0x34], R5 ;  /* 0x00003405ff007988 */ /* 0x0003e20008000808 */
[----:B------:R-:W-:Y:S05]  /*0410*/  @P2 BRA `(.L_x_9) ;  /* 0x00000000001c2947 */ /* 0x000fea0003800000 */
[----:B-1----:R-:W1:Y:S02]  /*0420*/  LDS R5, [UR8+0x34] ;  /* 0x00003408ff057984 */ /* 0x002e640008000800 */
[----:B-1----:R-:W-:-:S05]  /*0430*/  LOP3.LUT R5, R5, 0x38, RZ, 0xb8, !PT ;  /* 0x0000003805057812 */ /* 0x002fca00078eb8ff */
[----:B------:R4:W-:Y:S02]  /*0440*/  STS [UR8+0x34], R5 ;  /* 0x00003405ff007988 */ /* 0x0009e40008000808 */
.L_x_8:
[----:B------:R-:W-:Y:S05]  /*0450*/  @P2 BRA `(.L_x_10) ;  /* 0x00000000001c2947 */ /* 0x000fea0003800000 */
[----:B-1234-:R-:W1:Y:S02]  /*0460*/  LDS R5, [UR8+0x8] ;  /* 0x00000808ff057984 */ /* 0x01ee640008000800 */
[----:B-1----:R-:W-:-:S05]  /*0470*/  LOP3.LUT R5, R5, 0x780, RZ, 0xb8, !PT ;  /* 0x0000078005057812 */ /* 0x002fca00078eb8ff */
[----:B------:R2:W-:Y:S02]  /*0480*/  STS [UR8+0x8], R5 ;  /* 0x00000805ff007988 */ /* 0x0005e40008000808 */
.L_x_9:
[----:B------:R-:W-:Y:S05]  /*0490*/  @P2 BRA `(.L_x_11) ;  /* 0x0000000000282947 */ /* 0x000fea0003800000 */
[----:B-12---:R-:W1:Y:S02]  /*04a0*/  LDS R5, [UR8+0x8] ;  /* 0x00000808ff057984 */ /* 0x006e640008000800 */
[----:B-1----:R-:W-:-:S05]  /*04b0*/  LOP3.LUT R5, R5, 0x1800, RZ, 0xb8, !PT ;  /* 0x0000180005057812 */ /* 0x002fca00078eb8ff */
[----:B------:R5:W-:Y:S02]  /*04c0*/  STS [UR8+0x8], R5 ;  /* 0x00000805ff007988 */ /* 0x000be40008000808 */
.L_x_10:
[----:B------:R-:W-:Y:S05]  /*04d0*/  @P2 BREAK B0 ;  /* 0x0000000000002942 */ /* 0x000fea0003800000 */
[----:B------:R-:W-:Y:S05]  /*04e0*/  @P2 BRA `(.L_x_12) ;  /* 0x0000000000242947 */ /* 0x000fea0003800000 */
[----:B-1-3--:R-:W1:Y:S01]  /*04f0*/  LDS R6, [UR8+0x8] ;  /* 0x00000808ff067984 */ /* 0x00ae620008000800 */
[----:B--2-45:R-:W-:-:S05]  /*0500*/  IMAD.MOV.U32 R5, RZ, RZ, 0x6000 ;  /* 0x00006000ff057424 */ /* 0x034fca00078e00ff */
[----:B-1----:R-:W-:-:S04]  /*0510*/  LOP3.LUT R5, R6, 0x2000, R5, 0xd8, !PT ;  /* 0x0000200006057812 */ /* 0x002fc800078ed805 */
[----:B------:R-:W-:-:S05]  /*0520*/  LOP3.LUT R5, R5, 0x400000, RZ, 0xb8, !PT ;  /* 0x0040000005057812 */ /* 0x000fca00078eb8ff */
[----:B------:R3:W-:Y:S02]  /*0530*/  STS [UR8+0x8], R5 ;  /* 0x00000805ff007988 */ /* 0x0007e40008000808 */
.L_x_11:
[----:B------:R-:W-:Y:S05]  /*0540*/  BSYNC B0 ;  /* 0x0000000000007941 */ /* 0x000fea0003800000 */
.L_x_7:
[----:B-123--:R-:W1:Y:S02]  /*0550*/  @!P2 LDS R5, [UR8+0x8] ;  /* 0x00000808ff05a984 */ /* 0x00ee640008000800 */
[----:B-1----:R-:W-:-:S05]  /*0560*/  @!P2 LOP3.LUT R5, R5, 0x8000, RZ, 0xb8, !PT ;  /* 0x000080000505a812 */ /* 0x002fca00078eb8ff */
[----:B------:R1:W-:Y:S02]  /*0570*/  @!P2 STS [UR8+0x8], R5 ;  /* 0x00000805ff00a988 */ /* 0x0003e40008000808 */
.L_x_12:
[----:B------:R-:W-:Y:S05]  /*0580*/  BSYNC B1 ;  /* 0x0000000000017941 */ /* 0x000fea0003800000 */
.L_x_6:
[----:B------:R-:W-:Y:S05]  /*0590*/  WARPSYNC.ALL ;  /* 0x0000000000007948 */ /* 0x000fea0003800000 */
[----:B------:R-:W-:Y:S05]  /*05a0*/  @P0 BRA `(.L_x_13) ;  /* 0x0000000000280947 */ /* 0x000fea0003800000 */
[----:B-12345:R-:W1:Y:S01]  /*05b0*/  S2R R5, SR_LANEID ;  /* 0x0000000000057919 */ /* 0x03ee620000000000 */
[----:B------:R-:W-:Y:S05]  /*05c0*/  WARPSYNC.ALL ;  /* 0x0000000000007948 */ /* 0x000fea0003800000 */
[----:B-1----:R-:W-:-:S05]  /*05d0*/  IMAD.SHL.U32 R5, R5, 0x4, RZ ;  /* 0x0000000405057824 */ /* 0x002fca00078e00ff */
[----:B------:R-:W1:Y:S01]  /*05e0*/  LDS R9, [R5+UR8] ;  /* 0x0000000805097984 */ /* 0x000e620008000800 */
[----:B------:R-:W-:-:S05]  /*05f0*/  IADD3 R6, P1, R5, UR28, RZ ;  /* 0x0000001c05067c10 */ /* 0x000fca000ff3e0ff */
[----:B------:R-:W-:-:S05]  /*0600*/  IMAD.X R7, RZ, RZ, UR29, P1 ;  /* 0x0000001dff077e24 */ /* 0x000fca00088e06ff */
[----:B-1----:R1:W2:Y:S01]  /*0610*/  ATOMG.E.EXCH.STRONG.GPU PT, RZ, [R6], R9 ;  /* 0x0000000906ff73a8 */ /* 0x0022a200041ee100 */
[----:B------:R-:W-:-:S04]  /*0620*/  DEPBAR {5,4,3,2,1,0} ;  /* 0x0000003f0000791a */ /* 0x000fc80000000000 */
[----:B------:R1:W-:Y:S01]  /*0630*/  UTMACCTL.IV [UR28] ;  /* 0x000000001c0079b9 */ /* 0x0003e20008000000 */
[----:B------:R-:W-:Y:S01]  /*0640*/  NOP ;  /* 0x0000000000007918 */ /* 0x000fe20000000000 */
.L_x_13:
[----:B------:R-:W-:Y:S05]  /*0650*/  @P0 BRA `(.L_x_14) ;  /* 0x00000000000c0947 */ /* 0x000fea0003800000 */
[----:B------:R0:W-:Y:S01]  /*0660*/  UTMACMDFLUSH ;  /* 0x00000000000079b7 */ /* 0x0001e20000000000 */
[----:B------:R-:W-:Y:S05]  /*0670*/  @P0 BRA `(.L_x_14) ;  /* 0x0000000000040947 */ /* 0x000fea0003800000 */
[----:B------:R-:W-:-:S04]  /*0680*/  DEPBAR.LE SB0, 0x0 ;  /* 0x000080000000791a */ /* 0x000fc80000000000 */
.L_x_14:
[----:B------:R-:W-:Y:S05]  /*0690*/  WARPSYNC.ALL ;  /* 0x0000000000007948 */ /* 0x000fea0003800000 */
[----:B--2---:R-:W-:Y:S06]  /*06a0*/  BAR.SYNC.DEFER_BLOCKING 0x0 ;  /* 0x0000000000007b1d */ /* 0x004fec0000010000 */
[----:B------:R-:W-:Y:S02]  /*06b0*/  BSSY B1, `(.L_x_15) ;  /* 0x000000b000017945 */ /* 0x000fe40003800000 */
[----:B------:R-:W-:Y:S06]  /*06c0*/  BAR.SYNC.DEFER_BLOCKING 0x0 ;  /* 0x0000000000007b1d */ /* 0x000fec0000010000 */
[----:B------:R2:W-:Y:S01]  /*06d0*/  @!P0 STS [R4], RZ ;  /* 0x000000ff04008388 */ /* 0x0005e20000000800 */
[----:B------:R-:W-:Y:S01]  /*06e0*/  NOP ;  /* 0x0000000000007918 */ /* 0x000fe20000000000 */
[----:B------:R-:W-:Y:S05]  /*06f0*/  @P2 BRA `(.L_x_16) ;  /* 0x0000000000182947 */ /* 0x000fea0003800000 */
[----:B-1-345:R-:W1:Y:S01]  /*0700*/  LDS R5, [UR8+0x8] ;  /* 0x00000808ff057984 */ /* 0x03ae620008000800 */
[----:B------:R-:W3:Y:S01]  /*0710*/  LDC.64 R12, c[0x0][0x218] ;  /* 0x00008600ff0c7b82 */ /* 0x000ee20000000a00 */
[----:B------:R-:W-:Y:S02]  /*0720*/  IMAD.MOV.U32 R6, RZ, RZ, 0x70 ;  /* 0x00000070ff067424 */ /* 0x000fe400078e00ff */
[----:B---3--:R3:W-:Y:S03]  /*0730*/  STS.64 [UR8], R12 ;  /* 0x0000000cff007988 */ /* 0x0087e60008000a08 */
[----:B-1----:R-:W-:-:S05]  /*0740*/  LOP3.LUT R5, R5, 0x10, R6, 0xd8, !PT ;  /* 0x0000001005057812 */ /* 0x002fca00078ed806 */
[----:B------:R3:W-:Y:S02]  /*0750*/  STS [UR8+0x8], R5 ;  /* 0x00000805ff007988 */ /* 0x0007e40008000808 */
.L_x_16:
[----:B-1----:R-:W-:Y:S05]  /*0760*/  BSYNC B1 ;  /* 0x0000000000017941 */ /* 0x002fea0003800000 */
.L_x_15:
[----:B------:R-:W-:Y:S04]  /*0770*/  BSSY B2, `(.L_x_17) ;  /* 0x000000f000027945 */ /* 0x000fe80003800000 */
[----:B------:R-:W-:Y:S04]  /*0780*/  BSSY B1, `(.L_x_18) ;  /* 0x000000c000017945 */ /* 0x000fe80003800000 */
[----:B------:R-:W-:Y:S05]  /*0790*/  @P2 BRA `(.L_x_19) ;  /* 0x0000000000282947 */ /* 0x000fea0003800000 */
[----:B---345:R-:W1:Y:S01]  /*07a0*/  LDS R5, [UR8+0x34] ;  /* 0x00003408ff057984 */ /* 0x038e620008000800 */
[----:B------:R-:W-:Y:S01]  /*07b0*/  IMAD.MOV.U32 R6, RZ, RZ, 0x1f000000 ;  /* 0x1f000000ff067424 */ /* 0x000fe200078e00ff */
[----:B------:R-:W-:Y:S05]  /*07c0*/  @P2 BREAK B1 ;  /* 0x0000000000012942 */ /* 0x000fea0003800000 */
[----:B-1----:R-:W-:-:S05]  /*07d0*/  LOP3.LUT R5, R5, 0xff000000, R6, 0xb8, !PT ;  /* 0xff00000005057812 */ /* 0x002fca00078eb806 */
[----:B------:R1:W-:Y:S01]  /*07e0*/  STS [UR8+0x34], R5 ;  /* 0x00003405ff007988 */ /* 0x0003e20008000808 */
[----:B------:R-:W-:Y:S05]  /*07f0*/  @P2 BRA `(.L_x_20) ;  /* 0x0000000000182947 */ /* 0x000fea0003800000 */
[----:B------:R-:W3:Y:S01]  /*0800*/  LDS R6, [UR8+0x38] ;  /* 0x00003808ff067984 */ /* 0x000ee20008000800 */
[----:B-1----:R-:W-:-:S05]  /*0810*/  IMAD.MOV.U32 R5, RZ, RZ, 0x3f ;  /* 0x0000003fff057424 */ /* 0x002fca00078e00ff */
[----:B---3--:R-:W-:-:S05]  /*0820*/  LOP3.LUT R5, R6, 0xff, R5, 0xb8, !PT ;  /* 0x000000ff06057812 */ /* 0x008fca00078eb805 */
[----:B------:R1:W-:Y:S02]  /*0830*/  STS [UR8+0x38], R5 ;  /* 0x00003805ff007988 */ /* 0x0003e40008000808 */
.L_x_19:
[----:B------:R-:W-:Y:S05]  /*0840*/  BSYNC B1 ;  /* 0x0000000000017941 */ /* 0x000fea0003800000 */
.L_x_18:
[----:B------:R1:W-:Y:S02]  /*0850*/  @!P2 STS [UR8+0x20], R8 ;  /* 0x00002008ff00a988 */ /* 0x0003e40008000808 */
.L_x_20:
[----:B------:R-:W-:Y:S05]  /*0860*/  BSYNC B2 ;  /* 0x0000000000027941 */ /* 0x000fea0003800000 */
.L_x_17:
[----:B------:R-:W-:Y:S05]  /*0870*/  WARPSYNC.ALL ;  /* 0x0000000000007948 */ /* 0x000fea0003800000 */
[----:B-1-345:R-:W1:Y:S01]  /*0880*/  LDC R5, c[0x0][0x22c] ;  /* 0x00008b00ff057b82 */ /* 0x03ae620000000800 */
[----:B------:R-:W-:Y:S01]  /*0890*/  BSSY B2, `(.L_x_21) ;  /* 0x000000b000027945 */ /* 0x000fe20003800000 */
[----:B-1----:R-:W-:-:S03]  /*08a0*/  VIADD R5, R5, 0xffffffff ;  /* 0xffffffff05057836 */ /* 0x002fc60000000000 */
[----:B------:R-:W-:Y:S05]  /*08b0*/  @P2 BRA `(.L_x_22) ;  /* 0x0000000000202947 */ /* 0x000fea0003800000 */
[----:B------:R-:W1:Y:S01]  /*08c0*/  LDS R6, [UR8+0x1c] ;  /* 0x00001c08ff067984 */ /* 0x000e620008000800 */
[----:B------:R-:W3:Y:S03]  /*08d0*/  LDC.64 R12, c[0x0][0x240] ;  /* 0x00009000ff0c7b82 */ /* 0x000ee60000000a00 */
[----:B------:R4:W-:Y:S01]  /*08e0*/  STS [UR8+0x24], R5 ;  /* 0x00002405ff007988 */ /* 0x0009e20008000808 */
[--C-:B---3--:R-:W-:Y:S02]  /*08f0*/  SHF.R.U32.HI R9, RZ, 0x4, R13.reuse ;  /* 0x00000004ff097819 */ /* 0x108fe4000001160d */
[----:B------:R-:W-:-:S05]  /*0900*/  SHF.R.U64 R7, R12, 0x4, R13 ;  /* 0x000000040c077819 */ /* 0x000fca000000120d */
[----:B------:R4:W-:Y:S01]  /*0910*/  STS [UR8+0xc], R7 ;  /* 0x00000c07ff007988 */ /* 0x0009e20008000808 */
[----:B-1----:R-:W-:-:S05]  /*0920*/  LOP3.LUT R6, R6, 0xf, R9, 0xb8, !PT ;  /* 0x0000000f06067812 */ /* 0x002fca00078eb809 */
[----:B------:R4:W-:Y:S02]  /*0930*/  STS [UR8+0x1c], R6 ;  /* 0x00001c06ff007988 */ /* 0x0009e40008000808 */
.L_x_22:
[----:B------:R-:W-:Y:S05]  /*0940*/  BSYNC B2 ;  /* 0x0000000000027941 */ /* 0x000fea0003800000 */
.L_x_21:
[----:B------:R-:W-:Y:S04]  /*0950*/  BSSY B3, `(.L_x_23) ;  /* 0x000001d000037945 */ /* 0x000fe80003800000 */
[----:B------:R-:W-:Y:S04]  /*0960*/  BSSY B2, `(.L_x_24) ;  /* 0x0000018000027945 */ /* 0x000fe80003800000 */
[----:B------:R-:W-:Y:S05]  /*0970*/  @P2 BRA `(.L_x_25) ;  /* 0x00000000001c2947 */ /* 0x000fea0003800000 */
[----:B----4-:R-:W1:Y:S02]  /*0980*/  LDS R6, [UR8+0x34] ;  /* 0x00003408ff067984 */ /* 0x010e640008000800 */
[----:B-1----:R-:W-:-:S05]  /*0990*/  LOP3.LUT R6, R6, 0x7, RZ, 0xb8, !PT ;  /* 0x0000000706067812 */ /* 0x002fca00078eb8ff */
[----:B------:R1:W-:Y:S01]  /*09a0*/  STS [UR8+0x34], R6 ;  /* 0x00003406ff007988 */ /* 0x0003e20008000808 */
[----:B------:R-:W-:Y:S05]  /*09b0*/  @P2 BRA `(.L_x_26) ;  /* 0x00000000001c2947 */ /* 0x000fea0003800000 */
[----:B-1----:R-:W1:Y:S02]  /*09c0*/  LDS R6, [UR8+0x34] ;  /* 0x00003408ff067984 */ /* 0x002e640008000800 */
[----:B-1----:R-:W-:-:S05]  /*09d0*/  LOP3.LUT R6, R6, 0x38, RZ, 0xb8, !PT ;  /* 0x0000003806067812 */ /* 0x002fca00078eb8ff */
[----:B------:R1:W-:Y:S02]  /*09e0*/  STS [UR8+0x34], R6 ;  /* 0x00003406ff007988 */ /* 0x0003e40008000808 */
.L_x_25:
[----:B------:R-:W-:Y:S05]  /*09f0*/  @P2 BRA `(.L_x_27) ;  /* 0x00000000001c2947 */ /* 0x000fea0003800000 */
[----:B-1--4-:R-:W1:Y:S02]  /*0a00*/  LDS R6, [UR8+0x8] ;  /* 0x00000808ff067984 */ /* 0x012e640008000800 */
[----:B-1----:R-:W-:-:S05]  /*0a10*/  LOP3.LUT R6, R6, 0x780, RZ, 0xb8, !PT ;  /* 0x0000078006067812 */ /* 0x002fca00078eb8ff */
[----:B------:R3:W-:Y:S02]  /*0a20*/  STS [UR8+0x8], R6 ;  /* 0x00000806ff007988 */ /* 0x0007e40008000808 */
.L_x_26:
[----:B------:R-:W-:Y:S05]  /*0a30*/  @P2 BRA `(.L_x_28) ;  /* 0x0000000000282947 */ /* 0x000fea0003800000 */
[----:B-1-3--:R-:W1:Y:S02]  /*0a40*/  LDS R6, [UR8+0x8] ;  /* 0x00000808ff067984 */ /* 0x00ae640008000800 */
[----:B-1----:R-:W-:-:S05]  /*0a50*/  LOP3.LUT R6, R6, 0x1800, RZ, 0xb8, !PT ;  /* 0x0000180006067812 */ /* 0x002fca00078eb8ff */
[----:B------:R3:W-:Y:S02]  /*0a60*/  STS [UR8+0x8], R6 ;  /* 0x00000806ff007988 */ /* 0x0007e40008000808 */
.L_x_27:
[----:B------:R-:W-:Y:S05]  /*0a70*/  @P2 BREAK B2 ;  /* 0x0000000000022942 */ /* 0x000fea0003800000 */
[----:B------:R-:W-:Y:S05]  /*0a80*/  @P2 BRA `(.L_x_29) ;  /* 0x0000000000242947 */ /* 0x000fea0003800000 */
[----:B-1-34-:R-:W1:Y:S01]  /*0a90*/  LDS R6, [UR8+0x8] ;  /* 0x00000808ff067984 */ /* 0x01ae620008000800 */
[----:B------:R-:W-:-:S05]  /*0aa0*/  IMAD.MOV.U32 R7, RZ, RZ, 0x6000 ;  /* 0x00006000ff077424 */ /* 0x000fca00078e00ff */
[----:B-1----:R-:W-:-:S04]  /*0ab0*/  LOP3.LUT R6, R6, 0x2000, R7, 0xd8, !PT ;  /* 0x0000200006067812 */ /* 0x002fc800078ed807 */
[----:B------:R-:W-:-:S05]  /*0ac0*/  LOP3.LUT R6, R6, 0x400000, RZ, 0xb8, !PT ;  /* 0x0040000006067812 */ /* 0x000fca00078eb8ff */
[----:B------:R4:W-:Y:S02]  /*0ad0*/  STS [UR8+0x8], R6 ;  /* 0x00000806ff007988 */ /* 0x0009e40008000808 */
.L_x_28:
[----:B------:R-:W-:Y:S05]  /*0ae0*/  BSYNC B2 ;  /* 0x0000000000027941 */ /* 0x000fea0003800000 */
.L_x_24:
[----:B-1-34-:R-:W1:Y:S02]  /*0af0*/  @!P2 LDS R6, [UR8+0x8] ;  /* 0x00000808ff06a984 */ /* 0x01ae640008000800 */
[----:B-1----:R-:W-:-:S05]  /*0b00*/  @!P2 LOP3.LUT R6, R6, 0x8000, RZ, 0xb8, !PT ;  /* 0x000080000606a812 */ /* 0x002fca00078eb8ff */
[----:B------:R5:W-:Y:S02]  /*0b10*/  @!P2 STS [UR8+0x8], R6 ;  /* 0x00000806ff00a988 */ /* 0x000be40008000808 */
.L_x_29:
[----:B------:R-:W-:Y:S05]  /*0b20*/  BSYNC B3 ;  /* 0x0000000000037941 */ /* 0x000fea0003800000 */
.L_x_23:
[----:B------:R-:W-:Y:S05]  /*0b30*/  WARPSYNC.ALL ;  /* 0x0000000000007948 */ /* 0x000fea0003800000 */
[----:B------:R-:W-:-:S04]  /*0b40*/  UIADD3 UR31, UR5, 0x80, URZ ;  /* 0x00000080051f7890 */ /* 0x000fc8000fffe03f */
[----:B------:R-:W-:-:S04]  /*0b50*/  UIADD3 UR30, UP0, UR31, UR34, URZ ;  /* 0x000000221f1e7290 */ /* 0x000fc8000ff1e03f */
[----:B------:R-:W-:Y:S01]  /*0b60*/  ULEA.HI.X.SX32 UR31, UR31, UR35, 0x1, UP0 ;  /* 0x000000231f1f7291 */ /* 0x000fe200080f0e3f */
[----:B------:R-:W-:Y:S11]  /*0b70*/  @P0 BRA `(.L_x_30) ;  /* 0x0000000000280947 */ /* 0x000ff60003800000 */
[----:B-1-345:R-:W1:Y:S01]  /*0b80*/  S2R R6, SR_LANEID ;  /* 0x0000000000067919 */ /* 0x03ae620000000000 */
[----:B------:R-:W-:Y:S05]  /*0b90*/  WARPSYNC.ALL ;  /* 0x0000000000007948 */ /* 0x000fea0003800000 */
[----:B-1----:R-:W-:-:S05]  /*0ba0*/  IMAD.SHL.U32 R8, R6, 0x4, RZ ;  /* 0x0000000406087824 */ /* 0x002fca00078e00ff */
[----:B------:R-:W1:Y:S01]  /*0bb0*/  LDS R9, [R8+UR8] ;  /* 0x0000000808097984 */ /* 0x000e620008000800 */
[----:B------:R-:W-:-:S05]  /*0bc0*/  IADD3 R6, P1, R8, UR30, RZ ;  /* 0x0000001e08067c10 */ /* 0x000fca000ff3e0ff */
[----:B------:R-:W-:-:S05]  /*0bd0*/  IMAD.X R7, RZ, RZ, UR31, P1 ;  /* 0x0000001fff077e24 */ /* 0x000fca00088e06ff */
[----:B-1----:R1:W3:Y:S01]  /*0be0*/  ATOMG.E.EXCH.STRONG.GPU PT, RZ, [R6], R9 ;  /* 0x0000000906ff73a8 */ /* 0x0022e200041ee100 */
[----:B------:R-:W-:-:S04]  /*0bf0*/  DEPBAR {5,4,3,2,1,0} ;  /* 0x0000003f0000791a */ /* 0x000fc80000000000 */
[----:B------:R1:W-:Y:S01]  /*0c00*/  UTMACCTL.IV [UR30] ;  /* 0x000000001e0079b9 */ /* 0x0003e20008000000 */
[----:B------:R-:W-:Y:S01]  /*0c10*/  NOP ;  /* 0x0000000000007918 */ /* 0x000fe20000000000 */
.L_x_30:
[----:B------:R-:W-:Y:S05]  /*0c20*/  @P0 BRA `(.L_x_31) ;  /* 0x00000000000c0947 */ /* 0x000fea0003800000 */
[----:B------:R0:W-:Y:S01]  /*0c30*/  UTMACMDFLUSH ;  /* 0x00000000000079b7 */ /* 0x0001e20000000000 */
[----:B------:R-:W-:Y:S05]  /*0c40*/  @P0 BRA `(.L_x_31) ;  /* 0x0000000000040947 */ /* 0x000fea0003800000 */
[----:B------:R-:W-:-:S04]  /*0c50*/  DEPBAR.LE SB0, 0x0 ;  /* 0x000080000000791a */ /* 0x000fc80000000000 */
.L_x_31:
[----:B------:R-:W-:Y:S05]  /*0c60*/  WARPSYNC.ALL ;  /* 0x0000000000007948 */ /* 0x000fea0003800000 */
[----:B---3--:R-:W-:Y:S06]  /*0c70*/  BAR.SYNC.DEFER_BLOCKING 0x0 ;  /* 0x0000000000007b1d */ /* 0x008fec0000010000 */
[----:B------:R-:W-:Y:S02]  /*0c80*/  BSSY B3, `(.L_x_32) ;  /* 0x000000b000037945 */ /* 0x000fe40003800000 */
[----:B------:R-:W-:Y:S06]  /*0c90*/  BAR.SYNC.DEFER_BLOCKING 0x0 ;  /* 0x0000000000007b1d */ /* 0x000fec0000010000 */
[----:B------:R3:W-:Y:S01]  /*0ca0*/  @!P0 STS [R4], RZ ;  /* 0x000000ff04008388 */ /* 0x0007e20000000800 */
[----:B------:R-:W-:Y:S01]  /*0cb0*/  NOP ;  /* 0x0000000000007918 */ /* 0x000fe20000000000 */
[----:B------:R-:W-:Y:S05]  /*0cc0*/  @P2 BRA `(.L_x_33) ;  /* 0x0000000000182947 */ /* 0x000fea0003800000 */
[----:B--23--:R-:W2:Y:S01]  /*0cd0*/  LDS R4, [UR8+0x8] ;  /* 0x00000808ff047984 */ /* 0x00cea20008000800 */
[----:B-1----:R-:W1:Y:S01]  /*0ce0*/  LDC.64 R8, c[0x0][0x220] ;  /* 0x00008800ff087b82 */ /* 0x002e620000000a00 */
[----:B----4-:R-:W-:Y:S02]  /*0cf0*/  IMAD.MOV.U32 R7, RZ, RZ, 0x70 ;  /* 0x00000070ff077424 */ /* 0x010fe400078e00ff */
[----:B-1----:R1:W-:Y:S03]  /*0d00*/  STS.64 [UR8], R8 ;  /* 0x00000008ff007988 */ /* 0x0023e60008000a08 */
[----:B--2---:R-:W-:-:S05]  /*0d10*/  LOP3.LUT R4, R4, 0x10, R7, 0xd8, !PT ;  /* 0x0000001004047812 */ /* 0x004fca00078ed807 */
[----:B------:R1:W-:Y:S02]  /*0d20*/  STS [UR8+0x8], R4 ;  /* 0x00000804ff007988 */ /* 0x0003e40008000808 */
.L_x_33:
[----:B-1----:R-:W-:Y:S05]  /*0d30*/  BSYNC B3 ;  /* 0x0000000000037941 */ /* 0x002fea0003800000 */
.L_x_32:
[----:B------:R-:W-:Y:S04]  /*0d40*/  BSSY B3, `(.L_x_34) ;  /* 0x0000033000037945 */ /* 0x000fe80003800000 */
[----:B------:R-:W-:Y:S04]  /*0d50*/  BSSY B4, `(.L_x_35) ;  /* 0x000002e000047945 */ /* 0x000fe80003800000 */
[----:B------:R-:W-:Y:S05]  /*0d60*/  @P2 BRA `(.L_x_36) ;  /* 0x0000000000242947 */ /* 0x000fea0003800000 */
[----:B--23--:R-:W1:Y:S01]  /*0d70*/  LDS R4, [UR8+0x34] ;  /* 0x00003408ff047984 */ /* 0x00ce620008000800 */
[----:B----4-:R-:W-:-:S05]  /*0d80*/  IMAD.MOV.U32 R7, RZ, RZ, 0x3f000000 ;  /* 0x3f000000ff077424 */ /* 0x010fca00078e00ff */
[----:B-1----:R-:W-:-:S05]  /*0d90*/  LOP3.LUT R4, R4, 0xff000000, R7, 0xb8, !PT ;  /* 0xff00000004047812 */ /* 0x002fca00078eb807 */
[----:B------:R1:W-:Y:S01]  /*0da0*/  STS [UR8+0x34], R4 ;  /* 0x00003404ff007988 */ /* 0x0003e20008000808 */
[----:B------:R-:W-:Y:S05]  /*0db0*/  @P2 BRA `(.L_x_37) ;  /* 0x0000000000182947 */ /* 0x000fea0003800000 */
[----:B-1----:R-:W1:Y:S01]  /*0dc0*/  LDS R4, [UR8+0x38] ;  /* 0x00003808ff047984 */ /* 0x002e620008000800 */
[----:B------:R-:W-:-:S05]  /*0dd0*/  IMAD.MOV.U32 R7, RZ, RZ, 0xff ;  /* 0x000000ffff077424 */ /* 0x000fca00078e00ff */
[----:B-1----:R-:W-:-:S05]  /*0de0*/  LOP3.LUT R4, R4, 0xff, R7, 0xb8, !PT ;  /* 0x000000ff04047812 */ /* 0x002fca00078eb807 */
[----:B------:R1:W-:Y:S02]  /*0df0*/  STS [UR8+0x38], R4 ;  /* 0x00003804ff007988 */ /* 0x0003e40008000808 */
.L_x_36:
[----:B------:R-:W-:Y:S05]  /*0e00*/  @P2 BRA `(.L_x_38) ;  /* 0x00000000000c2947 */ /* 0x000fea0003800000 */
[----:B------:R1:W-:Y:S02]  /*0e10*/  STS [UR8+0x20], R5 ;  /* 0x00002005ff007988 */ /* 0x0003e40008000808 */
.L_x_37:
[----:B------:R-:W-:Y:S05]  /*0e20*/  @P2 BRA `(.L_x_39) ;  /* 0x0000000000242947 */ /* 0x000fea0003800000 */
[----:B------:R1:W-:Y:S02]  /*0e30*/  STS [UR8+0x24], R3 ;  /* 0x00002403ff007988 */ /* 0x0003e40008000808 */
.L_x_38:
[----:B------:R-:W-:Y:S05]  /*0e40*/  @P2 BRA `(.L_x_40) ;  /* 0x00000000002c2947 */ /* 0x000fea0003800000 */
[----:B-1----:R-:W1:Y:S01]  /*0e50*/  LDS R3, [UR8+0x1c] ;  /* 0x00001c08ff037984 */ /* 0x002e620008000800 */
[----:B--234-:R-:W5:Y:S02]  /*0e60*/  LDC.64 R4, c[0x0][0x248] ;  /* 0x00009200ff047b82 */ /* 0x01cf640000000a00 */
[--C-:B-----5:R-:W-:Y:S02]  /*0e70*/  SHF.R.U32.HI R6, RZ, 0x4, R5.reuse ;  /* 0x00000004ff067819 */ /* 0x120fe40000011605 */
[----:B------:R-:W-:-:S05]  /*0e80*/  SHF.R.U64 R4, R4, 0x4, R5 ;  /* 0x0000000404047819 */ /* 0x000fca0000001205 */
[----:B------:R2:W-:Y:S01]  /*0e90*/  STS [UR8+0xc], R4 ;  /* 0x00000c04ff007988 */ /* 0x0005e20008000808 */
[----:B-1----:R-:W-:-:S05]  /*0ea0*/  LOP3.LUT R3, R3, 0xf, R6, 0xb8, !PT ;  /* 0x0000000f03037812 */ /* 0x002fca00078eb806 */
[----:B------:R2:W-:Y:S02]  /*0eb0*/  STS [UR8+0x1c], R3 ;  /* 0x00001c03ff007988 */ /* 0x0005e40008000808 */
.L_x_39:
[----:B------:R-:W-:Y:S05]  /*0ec0*/  @P2 BRA `(.L_x_41) ;  /* 0x00000000001c2947 */ /* 0x000fea0003800000 */
[----:B--2---:R-:W2:Y:S02]  /*0ed0*/  LDS R3, [UR8+0x34] ;  /* 0x00003408ff037984 */ /* 0x004ea40008000800 */
[----:B--2---:R-:W-:-:S05]  /*0ee0*/  LOP3.LUT R3, R3, 0x7, RZ, 0xb8, !PT ;  /* 0x0000000703037812 */ /* 0x004fca00078eb8ff */
[----:B------:R2:W-:Y:S02]  /*0ef0*/  STS [UR8+0x34], R3 ;  /* 0x00003403ff007988 */ /* 0x0005e40008000808 */
.L_x_40:
[----:B------:R-:W-:Y:S05]  /*0f00*/  @P2 BRA `(.L_x_42) ;  /* 0x00000000001c2947 */ /* 0x000fea0003800000 */
[----:B-12---:R-:W1:Y:S02]  /*0f10*/  LDS R3, [UR8+0x34] ;  /* 0x00003408ff037984 */ /* 0x006e640008000800 */
[----:B-1----:R-:W-:-:S05]  /*0f20*/  LOP3.LUT R3, R3, 0x38, RZ, 0xb8, !PT ;  /* 0x0000003803037812 */ /* 0x002fca00078eb8ff */
[----:B------:R1:W-:Y:S02]  /*0f30*/  STS [UR8+0x34], R3 ;  /* 0x00003403ff007988 */ /* 0x0003e40008000808 */
.L_x_41:
[----:B------:R-:W-:Y:S05]  /*0f40*/  @P2 BRA `(.L_x_43) ;  /* 0x00000000001c2947 */ /* 0x000fea0003800000 */
[----:B-12---:R-:W1:Y:S02]  /*0f50*/  LDS R3, [UR8+0x8] ;  /* 0x00000808ff037984 */ /* 0x006e640008000800 */
[----:B-1----:R-:W-:-:S05]  /*0f60*/  LOP3.LUT R3, R3, 0x780, RZ, 0xb8, !PT ;  /* 0x0000078003037812 */ /* 0x002fca00078eb8ff */
[----:B------:R1:W-:Y:S02]  /*0f70*/  STS [UR8+0x8], R3 ;  /* 0x00000803ff007988 */ /* 0x0003e40008000808 */
.L_x_42:
[----:B------:R-:W-:Y:S05]  /*0f80*/  @P2 BRA `(.L_x_44) ;  /* 0x0000000000282947 */ /* 0x000fea0003800000 */
[----:B-12---:R-:W1:Y:S02]  /*0f90*/  LDS R3, [UR8+0x8] ;  /* 0x00000808ff037984 */ /* 0x006e640008000800 */
[----:B-1----:R-:W-:-:S05]  /*0fa0*/  LOP3.LUT R3, R3, 0x1800, RZ, 0xb8, !PT ;  /* 0x0000180003037812 */ /* 0x002fca00078eb8ff */
[----:B------:R1:W-:Y:S02]  /*0fb0*/  STS [UR8+0x8], R3 ;  /* 0x00000803ff007988 */ /* 0x0003e40008000808 */
.L_x_43:
[----:B------:R-:W-:Y:S05]  /*0fc0*/  @P2 BREAK B4 ;  /* 0x0000000000042942 */ /* 0x000fea0003800000 */
[----:B------:R-:W-:Y:S05]  /*0fd0*/  @P2 BRA `(.L_x_45) ;  /* 0x0000000000242947 */ /* 0x000fea0003800000 */
[----:B-12---:R-:W1:Y:S01]  /*0fe0*/  LDS R3, [UR8+0x8] ;  /* 0x00000808ff037984 */ /* 0x006e620008000800 */
[----:B---3--:R-:W-:-:S05]  /*0ff0*/  IMAD.MOV.U32 R4, RZ, RZ, 0x6000 ;  /* 0x00006000ff047424 */ /* 0x008fca00078e00ff */
[----:B-1----:R-:W-:-:S04]  /*1000*/  LOP3.LUT R3, R3, 0x4000, R4, 0xd8, !PT ;  /* 0x0000400003037812 */ /* 0x002fc800078ed804 */
[----:B------:R-:W-:-:S05]  /*1010*/  LOP3.LUT R3, R3, 0x400000, RZ, 0xb8, !PT ;  /* 0x0040000003037812 */ /* 0x000fca00078eb8ff */
[----:B------:R1:W-:Y:S02]  /*1020*/  STS [UR8+0x8], R3 ;  /* 0x00000803ff007988 */ /* 0x0003e40008000808 */
.L_x_44:
[----:B------:R-:W-:Y:S05]  /*1030*/  BSYNC B4 ;  /* 0x0000000000047941 */ /* 0x000fea0003800000 */
.L_x_35:
[----:B-12---:R-:W1:Y:S02]  /*1040*/  @!P2 LDS R3, [UR8+0x8] ;  /* 0x00000808ff03a984 */ /* 0x006e640008000800 */
[----:B-1----:R-:W-:-:S05]  /*1050*/  @!P2 LOP3.LUT R3, R3, 0x8000, RZ, 0xb8, !PT ;  /* 0x000080000303a812 */ /* 0x002fca00078eb8ff */
[----:B------:R1:W-:Y:S02]  /*1060*/  @!P2 STS [UR8+0x8], R3 ;  /* 0x00000803ff00a988 */ /* 0x0003e40008000808 */
.L_x_45:
[----:B------:R-:W-:Y:S05]  /*1070*/  BSYNC B3 ;  /* 0x0000000000037941 */ /* 0x000fea0003800000 */
.L_x_34:
[----:B------:R-:W-:Y:S05]  /*1080*/  WARPSYNC.ALL ;  /* 0x0000000000007948 */ /* 0x000fea0003800000 */
[----:B------:R-:W-:Y:S01]  /*1090*/  UIADD3 UR5, UR5, 0x100, URZ ;  /* 0x0000010005057890 */ /* 0x000fe2000fffe03f */
[----:B------:R-:W-:Y:S02]  /*10a0*/  ISETP.GE.AND P1, PT, R11, 0x1, PT ;  /* 0x000000010b00780c */ /* 0x000fe40003f26270 */
[----:B------:R-:W-:Y:S02]  /*10b0*/  CS2R R56, SRZ ;  /* 0x0000000000387805 */ /* 0x000fe4000001ff00 */
[----:B------:R-:W-:Y:S01]  /*10c0*/  CS2R R58, SRZ ;  /* 0x00000000003a7805 */ /* 0x000fe2000001ff00 */
[----:B------:R-:W-:Y:S01]  /*10d0*/  UIADD3 UR34, UP0, UR5, UR34, URZ ;  /* 0x0000002205227290 */ /* 0x000fe2000ff1e03f */
[----:B------:R-:W-:-:S02]  /*10e0*/  CS2R R60, SRZ ;  /* 0x00000000003c7805 */ /* 0x000fc4000001ff00 */
[----:B------:R-:W-:Y:S02]  /*10f0*/  CS2R R62, SRZ ;  /* 0x00000000003e7805 */ /* 0x000fe4000001ff00 */
[----:B------:R-:W-:Y:S01]  /*1100*/  CS2R R64, SRZ ;  /* 0x0000000000407805 */ /* 0x000fe2000001ff00 */
[----:B------:R-:W-:Y:S01]  /*1110*/  ULEA.HI.X.SX32 UR35, UR5, UR35, 0x1, UP0 ;  /* 0x0000002305237291 */ /* 0x000fe200080f0e3f */
[----:B------:R-:W-:Y:S02]  /*1120*/  CS2R R66, SRZ ;  /* 0x0000000000427805 */ /* 0x000fe4000001ff00 */
[----:B------:R-:W-:Y:S02]  /*1130*/  CS2R R68, SRZ ;  /* 0x0000000000447805 */ /* 0x000fe4000001ff00 */
[----:B------:R-:W-:Y:S02]  /*1140*/  CS2R R70, SRZ ;  /* 0x0000000000467805 */ /* 0x000fe4000001ff00 */
[----:B------:R-:W-:-:S02]  /*1150*/  CS2R R72, SRZ ;  /* 0x0000000000487805 */ /* 0x000fc4000001ff00 */
[----:B------:R-:W-:Y:S02]  /*1160*/  CS2R R74, SRZ ;  /* 0x00000000004a7805 */ /* 0x000fe4000001ff00 */
[----:B------:R-:W-:Y:S02]  /*1170*/  CS2R R76, SRZ ;  /* 0x00000000004c7805 */ /* 0x000fe4000001ff00 */
[----:B------:R-:W-:Y:S02]  /*1180*/  CS2R R78, SRZ ;  /* 0x00000000004e7805 */ /* 0x000fe4000001ff00 */
[----:B------:R-:W-:Y:S02]  /*1190*/  CS2R R80, SRZ ;  /* 0x0000000000507805 */ /* 0x000fe4000001ff00 */
[----:B------:R-:W-:Y:S02]  /*11a0*/  CS2R R82, SRZ ;  /* 0x0000000000527805 */ /* 0x000fe4000001ff00 */
[----:B------:R-:W-:-:S02]  /*11b0*/  CS2R R84, SRZ ;  /* 0x0000000000547805 */ /* 0x000fc4000001ff00 */
[----:B------:R-:W-:Y:S02]  /*11c0*/  CS2R R86, SRZ ;  /* 0x0000000000567805 */ /* 0x000fe4000001ff00 */
[----:B------:R-:W-:Y:S02]  /*11d0*/  CS2R R24, SRZ ;  /* 0x0000000000187805 */ /* 0x000fe4000001ff00 */
[----:B------:R-:W-:Y:S02]  /*11e0*/  CS2R R26, SRZ ;  /* 0x00000000001a7805 */ /* 0x000fe4000001ff00 */
[----:B------:R-:W-:Y:S01]  /*11f0*/  CS2R R28, SRZ ;  /* 0x00000000001c7805 */ /* 0x000fe2000001ff00 */
[----:B------:R-:W-:Y:S01]  /*1200*/  IMAD.MOV.U32 R30, RZ, RZ, RZ ;  /* 0x000000ffff1e7224 */ /* 0x000fe200078e00ff */
[----:B------:R-:W-:Y:S06]  /*1210*/  @P0 BRA `(.L_x_46) ;  /* 0x0000000000300947 */ /* 0x000fec0003800000 */
[----:B-12---:R-:W4:Y:S01]  /*1220*/  S2R R3, SR_LANEID ;  /* 0x0000000000037919 */ /* 0x006f220000000000 */
[----:B------:R-:W-:Y:S05]  /*1230*/  WARPSYNC.ALL ;  /* 0x0000000000007948 */ /* 0x000fea0003800000 */
[----:B----45:R-:W-:-:S05]  /*1240*/  IMAD.SHL.U32 R6, R3, 0x4, RZ ;  /* 0x0000000403067824 */ /* 0x030fca00078e00ff */
[----:B------:R-:W1:Y:S01]  /*1250*/  LDS R3, [R6+UR8] ;  /* 0x0000000806037984 */ /* 0x000e620008000800 */
[----:B---3--:R-:W-:Y:S01]  /*1260*/  IADD3 R4, P3, R6, UR34, RZ ;  /* 0x0000002206047c10 */ /* 0x008fe2000ff7e0ff */
[----:B------:R-:W-:-:S04]  /*1270*/  UMOV UR6, UR34 ;  /* 0x0000002200067c82 */ /* 0x000fc80008000000 */
[----:B------:R-:W-:Y:S01]  /*1280*/  IMAD.X R5, RZ, RZ, UR35, P3 ;  /* 0x00000023ff057e24 */ /* 0x000fe200098e06ff */
[----:B------:R-:W-:-:S04]  /*1290*/  UMOV UR7, UR35 ;  /* 0x0000002300077c82 */ /* 0x000fc80008000000 */
[----:B-1----:R1:W2:Y:S01]  /*12a0*/  ATOMG.E.EXCH.STRONG.GPU PT, RZ, [R4], R3 ;  /* 0x0000000304ff73a8 */ /* 0x0022a200041ee100 */
[----:B------:R-:W-:-:S04]  /*12b0*/  DEPBAR {5,4,3,2,1,0} ;  /* 0x0000003f0000791a */ /* 0x000fc80000000000 */
[----:B------:R1:W-:Y:S01]  /*12c0*/  UTMACCTL.IV [UR6] ;  /* 0x00000000060079b9 */ /* 0x0003e20008000000 */
[----:B------:R-:W-:Y:S01]  /*12d0*/  NOP ;  /* 0x0000000000007918 */ /* 0x000fe20000000000 */
.L_x_46:
[----:B------:R-:W-:Y:S05]  /*12e0*/  @P0 BRA `(.L_x_47) ;  /* 0x00000000000c0947 */ /* 0x000fea0003800000 */
[----:B------:R0:W-:Y:S01]  /*12f0*/  UTMACMDFLUSH ;  /* 0x00000000000079b7 */ /* 0x0001e20000000000 */
[----:B------:R-:W-:Y:S05]  /*1300*/  @P0 BRA `(.L_x_47) ;  /* 0x0000000000040947 */ /* 0x000fea0003800000 */
[----:B------:R-:W-:-:S04]  /*1310*/  DEPBAR.LE SB0, 0x0 ;  /* 0x000080000000791a */ /* 0x000fc80000000000 */
.L_x_47:
[----:B------:R-:W-:Y:S05]  /*1320*/  WARPSYNC.ALL ;  /* 0x0000000000007948 */ /* 0x000fea0003800000 */
[----:B--2---:R-:W-:Y:S01]  /*1330*/  BAR.SYNC.DEFER_BLOCKING 0x0 ;  /* 0x0000000000007b1d */ /* 0x004fe20000010000 */
[----:B------:R-:W-:Y:S01]  /*1340*/  USHF.L.U32 UR19, UR33, 0x8, URZ ;  /* 0x0000000821137899 */ /* 0x000fe2000800063f */
[----:B------:R-:W-:Y:S01]  /*1350*/  IMAD.MOV.U32 R31, RZ, RZ, RZ ;  /* 0x000000ffff1f7224 */ /* 0x000fe200078e00ff */
[----:B------:R-:W-:Y:S01]  /*1360*/  USHF.L.U32 UR15, UR32, 0x6, URZ ;  /* 0x00000006200f7899 */ /* 0x000fe2000800063f */
[----:B------:R-:W-:Y:S02]  /*1370*/  CS2R R32, SRZ ;  /* 0x0000000000207805 */ /* 0x000fe4000001ff00 */
[----:B------:R-:W-:Y:S01]  /*1380*/  CS2R R34, SRZ ;  /* 0x0000000000227805 */ /* 0x000fe2000001ff00 */
[----:B------:R-:W-:Y:S01]  /*1390*/  VOTEU.ALL UP0, P2 ;  /* 0x00000000003f7886 */ /* 0x000fe20001000000 */
[----:B-1----:R-:W-:Y:S01]  /*13a0*/  UMOV UR6, 0x1 ;  /* 0x0000000100067882 */ /* 0x002fe20000000000 */
[----:B------:R-:W-:Y:S01]  /*13b0*/  VOTEU.ALL UP1, P2 ;  /* 0x00000000003f7886 */ /* 0x000fe20001020000 */
[----:B------:R-:W-:-:S02]  /*13c0*/  CS2R R36, SRZ ;  /* 0x0000000000247805 */ /* 0x000fc4000001ff00 */
[----:B------:R-:W-:Y:S01]  /*13d0*/  CS2R R38, SRZ ;  /* 0x0000000000267805 */ /* 0x000fe2000001ff00 */
[----:B------:R-:W-:-:S04]  /*13e0*/  @!UP0 UIADD3 UR10, -UR6, 0x100000, URZ ;  /* 0x00100000060a8890 */ /* 0x000fc8000fffe13f */
[----:B------:R-:W-:Y:S02]  /*13f0*/  @!UP0 USHF.L.U32 UR11, UR10, 0xb, URZ ;  /* 0x0000000b0a0b8899 */ /* 0x000fe4000800063f */
[----:B------:R-:W-:Y:S01]  /*1400*/  @!UP0 USHF.L.U32 UR10, UR10, 0x1, URZ ;  /* 0x000000010a0a8899 */ /* 0x000fe2000800063f */
[----:B------:R-:W-:Y:S01]  /*1410*/  CS2R R40, SRZ ;  /* 0x0000000000287805 */ /* 0x000fe2000001ff00 */
[----:B------:R-:W-:-:S04]  /*1420*/  @!UP0 UIADD3 UR6, -UR6, 0x100000, URZ ;  /* 0x0010000006068890 */ /* 0x000fc8000fffe13f */
[----:B------:R-:W-:Y:S02]  /*1430*/  @!UP0 USHF.L.U32 UR7, UR6, 0xb, URZ ;  /* 0x0000000b06078899 */ /* 0x000fe4000800063f */
[----:B------:R-:W-:Y:S01]  /*1440*/  @!UP0 USHF.L.U32 UR6, UR6, 0x1, URZ ;  /* 0x0000000106068899 */ /* 0x000fe2000800063f */
[----:B------:R-:W-:Y:S01]  /*1450*/  CS2R R42, SRZ ;  /* 0x00000000002a7805 */ /* 0x000fe2000001ff00 */
[----:B------:R-:W-:Y:S01]  /*1460*/  VOTEU.ALL UP0, P2 ;  /* 0x00000000003f7886 */ /* 0x000fe20001000000 */
[----:B------:R-:W-:Y:S02]  /*1470*/  CS2R R44, SRZ ;  /* 0x00000000002c7805 */ /* 0x000fe4000001ff00 */
[----:B------:R-:W-:Y:S02]  /*1480*/  CS2R R46, SRZ ;  /* 0x00000000002e7805 */ /* 0x000fe4000001ff00 */
[----:B------:R-:W-:Y:S02]  /*1490*/  CS2R R48, SRZ ;  /* 0x0000000000307805 */ /* 0x000fe4000001ff00 */
[----:B------:R-:W-:-:S02]  /*14a0*/  CS2R R50, SRZ ;  /* 0x0000000000327805 */ /* 0x000fc4000001ff00 */
[----:B------:R-:W-:Y:S02]  /*14b0*/  CS2R R52, SRZ ;  /* 0x0000000000347805 */ /* 0x000fe4000001ff00 */
[----:B------:R-:W-:Y:S01]  /*14c0*/  CS2R R54, SRZ ;  /* 0x0000000000367805 */ /* 0x000fe2000001ff00 */
[----:B------:R-:W1:Y:S02]  /*14d0*/  FENCE.VIEW.ASYNC.S ;  /* 0x00000000000073c6 */ /* 0x000e640000000000 */
[----:B-1----:R1:W2:Y:S02]  /*14e0*/  @!UP0 SYNCS.EXCH.64 URZ, [UR8+0x5000], UR10 ;  /* 0x0050000a083f85b2 */ /* 0x0022a40008000100 */
[----:B--2---:R-:W-:Y:S06]  /*14f0*/  BAR.SYNC.DEFER_BLOCKING 0x0 ;  /* 0x0000000000007b1d */ /* 0x004fec0000010000 */
[----:B------:R1:W2:Y:S01]  /*1500*/  @!UP1 SYNCS.EXCH.64 URZ, [UR8+0x5008], UR6 ;  /* 0x00500806083f95b2 */ /* 0x0002a20008000100 */
[----:B------:R-:W-:Y:S05]  /*1510*/  @!P1 BRA `(.L_x_48) ;  /* 0x0000000400849947 */ /* 0x000fea0003800000 */
[----:B------:R-:W-:Y:S02]  /*1520*/  SHF.R.U32.HI R3, RZ, 0x5, R0 ;  /* 0x00000005ff037819 */ /* 0x000fe40000011600 */
[----:B------:R-:W-:Y:S02]  /*1530*/  CS2R R56, SRZ ;  /* 0x0000000000387805 */ /* 0x000fe4000001ff00 */
[----:B------:R-:W-:Y:S02]  /*1540*/  CS2R R58, SRZ ;  /* 0x00000000003a7805 */ /* 0x000fe4000001ff00 */
[----:B------:R-:W-:Y:S02]  /*1550*/  CS2R R60, SRZ ;  /* 0x00000000003c7805 */ /* 0x000fe4000001ff00 */
[----:B------:R-:W-:Y:S02]  /*1560*/  R2UR UR9, R3 ;  /* 0x00000000030972ca */ /* 0x000fe400000e0000 */
        /* <DEDUP_REMOVED lines=29> */
[----:B------:R-:W-:Y:S01]  /*1740*/  UMOV UR5, URZ ;  /* 0x0000003f00057c82 */ /* 0x000fe20008000000 */
[----:B------:R-:W-:-:S05]  /*1750*/  UMOV UR18, URZ ;  /* 0x0000003f00127c82 */ /* 0x000fca0008000000 */
.L_x_50:
[----:B--2---:R-:W-:Y:S01]  /*1760*/  BAR.SYNC.DEFER_BLOCKING 0x0 ;  /* 0x0000000000007b1d */ /* 0x004fe20000010000 */
[----:B------:R-:W-:Y:S01]  /*1770*/  ULEA UR20, UR5, UR8, 0x3 ;  /* 0x0000000805147291 */ /* 0x000fe2000f8e183f */
[----:B------:R-:W-:Y:S01]  /*1780*/  @!P2 IMAD.MOV.U32 R3, RZ, RZ, 0x2800 ;  /* 0x00002800ff03a424 */ /* 0x000fe200078e00ff */
[----:B------:R-:W-:Y:S01]  /*1790*/  ELECT P0, URZ, PT ;  /* 0x00000000003f782f */ /* 0x000fe20003800000 */
[----:B------:R-:W-:-:S03]  /*17a0*/  ULEA UR16, UR5, UR8, 0xd ;  /* 0x0000000805107291 */ /* 0x000fc6000f8e683f */
[----:B------:R-:W-:Y:S02]  /*17b0*/  ISETP.LT.U32.AND P0, PT, R2, 0x20, P0 ;  /* 0x000000200200780c */ /* 0x000fe40000701070 */
[----:B------:R-:W-:Y:S01]  /*17c0*/  ELECT P1, URZ, PT ;  /* 0x00000000003f782f */ /* 0x000fe20003820000 */
[----:B------:R-:W-:-:S03]  /*17d0*/  ULEA UR12, UR5, UR8, 0xb ;  /* 0x00000008050c7291 */ /* 0x000fc6000f8e583f */
[----:B------:R-:W-:Y:S01]  /*17e0*/  ISETP.LT.U32.AND P1, PT, R2, 0x20, P1 ;  /* 0x000000200200780c */ /* 0x000fe20000f21070 */
[----:B------:R-:W-:Y:S01]  /*17f0*/  UMOV UR14, UR18 ;  /* 0x00000012000e7c82 */ /* 0x000fe20008000000 */
[----:B------:R-:W-:-:S05]  /*1800*/  UIADD3 UR12, UR12, 0x4000, URZ ;  /* 0x000040000c0c7890 */ /* 0x000fca000fffe03f */
[----:B------:R-:W-:Y:S01]  /*1810*/  VOTEU.ANY UP0, P0 ;  /* 0x00000000003f7886 */ /* 0x000fe20000000100 */
[----:B------:R-:W-:Y:S01]  /*1820*/  VOTEU.ANY UP2, P0 ;  /* 0x00000000003f7886 */ /* 0x000fe20000040100 */
[----:B------:R2:W-:Y:S01]  /*1830*/  @!P2 SYNCS.ARRIVE.TRANS64 RZ, [UR20+0x5000], R3 ;  /* 0x00500003ffffa9a7 */ /* 0x0005e20008000014 */
[----:B------:R1:W-:Y:S06]  /*1840*/  MEMBAR.ALL.CTA ;  /* 0x0000000000007992 */ /* 0x0003ec0000008000 */
[----:B-1----:R-:W1:Y:S01]  /*1850*/  FENCE.VIEW.ASYNC.S ;  /* 0x00000000000073c6 */ /* 0x002e620000000000 */
[----:B------:R-:W-:Y:S01]  /*1860*/  @UP0 UIADD3 UR17, UR20, 0x5000, URZ ;  /* 0x0000500014110890 */ /* 0x000fe2000fffe03f */
[----:B------:R-:W-:Y:S01]  /*1870*/  @UP0 UMOV UR6, UR28 ;  /* 0x0000001c00060c82 */ /* 0x000fe20008000000 */
[----:B------:R-:W-:Y:S01]  /*1880*/  @UP0 UMOV UR7, UR29 ;  /* 0x0000001d00070c82 */ /* 0x000fe20008000000 */
[----:B-1----:R-:W-:Y:S01]  /*1890*/  VOTEU.ANY UP1, P1 ;  /* 0x00000000003f7886 */ /* 0x002fe20000820100 */
[----:B------:R-:W-:Y:S01]  /*18a0*/  VOTEU.ANY UP3, P1 ;  /* 0x00000000003f7886 */ /* 0x000fe20000860100 */
[----:B--2---:R-:W-:-:S03]  /*18b0*/  IMAD.U32 R3, RZ, RZ, UR4 ;  /* 0x00000004ff037e24 */ /* 0x004fc6000f8e00ff */
[----:B------:R-:W-:Y:S01]  /*18c0*/  @UP1 UIADD3 UR13, UR20, 0x5000, URZ ;  /* 0x00005000140d1890 */ /* 0x000fe2000fffe03f */
[----:B------:R-:W-:Y:S01]  /*18d0*/  @UP1 UMOV UR10, UR30 ;  /* 0x0000001e000a1c82 */ /* 0x000fe20008000000 */
[----:B------:R-:W-:Y:S01]  /*18e0*/  @UP1 UMOV UR11, UR31 ;  /* 0x0000001f000b1c82 */ /* 0x000fe20008000000 */
[----:B------:R-:W-:Y:S01]  /*18f0*/  SHF.L.U32 R3, R3, 0x1f, RZ ;  /* 0x0000001f03037819 */ /* 0x000fe200000006ff */
[----:B------:R-:W-:Y:S06]  /*1900*/  BAR.SYNC.DEFER_BLOCKING 0x0 ;  /* 0x0000000000007b1d */ /* 0x000fec0000010000 */
[----:B------:R1:W-:Y:S02]  /*1910*/  @UP2 UTMALDG.2D [UR16], [UR6] ;  /* 0x00000010060025b4 */ /* 0x0003e40008008000 */
[----:B------:R-:W-:Y:S06]  /*1920*/  BAR.SYNC.DEFER_BLOCKING 0x0 ;  /* 0x0000000000007b1d */ /* 0x000fec0000010000 */
[----:B------:R1:W-:Y:S02]  /*1930*/  @UP3 UTMALDG.2D [UR12], [UR10] ;  /* 0x0000000c0a0035b4 */ /* 0x0003e40008008000 */
[----:B------:R-:W-:Y:S06]  /*1940*/  BAR.SYNC.DEFER_BLOCKING 0x0 ;  /* 0x0000000000007b1d */ /* 0x000fec0000010000 */
[----:B------:R-:W2:Y:S02]  /*1950*/  SYNCS.PHASECHK.TRANS64.TRYWAIT P0, [UR20+0x5000], R3 ;  /* 0x00500003ff0075a7 */ /* 0x000ea40008000154 */
[----:B-12---:R-:W-:Y:S05]  /*1960*/  @!P0 BRA `(.L_x_49) ;  /* 0x0000000400e88947 */ /* 0x006fea0003800000 */
.L_x_51:
[----:B------:R-:W1:Y:S01]  /*1970*/  LDC R3, c[0x0][0x230] ;  /* 0x00008c00ff037b82 */ /* 0x000e620000000800 */
[----:B------:R-:W-:Y:S01]  /*1980*/  USHF.L.U32 UR6, UR9, 0x5, URZ ;  /* 0x0000000509067899 */ /* 0x000fe2000800063f */
[----:B------:R-:W-:Y:S02]  /*1990*/  WARPGROUP.DEPBAR.LE gsb0, 0x0 ;  /* 0x00008000000079c5 */ /* 0x000fe40000010000 */
[----:B------:R-:W-:Y:S01]  /*19a0*/  UIADD3 UR18, UR18, 0x20, URZ ;  /* 0x0000002012127890 */ /* 0x000fe2000fffe03f */
[----:B------:R-:W-:Y:S01]  /*19b0*/  WARPGROUP.ARRIVE ;  /* 0x00000000000079c5 */ /* 0x000fe20000000000 */
[----:B------:R-:W-:Y:S02]  /*19c0*/  ULOP3.LUT UR6, UR6, 0x80, URZ, 0xc0, !UPT ;  /* 0x0000008006067892 */ /* 0x000fe4000f8ec03f */
[----:B------:R-:W-:Y:S02]  /*19d0*/  USHF.R.U32.HI UR26, URZ, 0x4, UR12 ;  /* 0x000000043f1a7899 */ /* 0x000fe4000801160c */
[----:B------:R-:W-:-:S02]  /*19e0*/  ULEA.HI UR6, UR16, UR6, URZ, 0x1c ;  /* 0x0000000610067291 */ /* 0x000fc4000f8fe03f */
[----:B------:R-:W-:Y:S02]  /*19f0*/  UIADD3 UR5, UR5, 0x1, URZ ;  /* 0x0000000105057890 */ /* 0x000fe4000fffe03f */
[----:B------:R-:W-:Y:S01]  /*1a00*/  ULOP3.LUT UR6, UR6, 0x3fff, URZ, 0xc0, !UPT ;  /* 0x00003fff06067892 */ /* 0x000fe2000f8ec03f */
[----:B------:R-:W-:Y:S01]  /*1a10*/  UMOV UR20, 0xffffff00 ;  /* 0xffffff0000147882 */ /* 0x000fe20000000000 */
[----:B------:R-:W-:Y:S01]  /*1a20*/  UMOV UR21, 0x3fffffef ;  /* 0x3fffffef00157882 */ /* 0x000fe20000000000 */
[----:B------:R-:W-:Y:S01]  /*1a30*/  UMOV UR7, URZ ;  /* 0x0000003f00077c82 */ /* 0x000fe20008000000 */
[----:B------:R-:W-:Y:S02]  /*1a40*/  USGXT.U32 UR26, UR26, 0xe ;  /* 0x0000000e1a1a789a */ /* 0x000fe40008000000 */
[----:B------:R-:W-:Y:S02]  /*1a50*/  UIADD3.64 UR20, UR6, -UR20, URZ ;  /* 0x8000001406147297 */ /* 0x000fe4000fffe03f */
[----:B------:R-:W-:Y:S01]  /*1a60*/  UISETP.NE.U32.AND UP0, UPT, UR5, 0x2, UPT ;  /* 0x000000020500788c */ /* 0x000fe2000bf05070 */
[----:B-1----:R-:W-:Y:S01]  /*1a70*/  ISETP.LE.AND P0, PT, R3, UR18, PT ;  /* 0x0000001203007c0c */ /* 0x002fe2000bf03270 */
[----:B------:R-:W-:Y:S01]  /*1a80*/  UMOV UR24, UR6 ;  /* 0x0000000600187c82 */ /* 0x000fe20008000000 */
[----:B------:R-:W-:Y:S01]  /*1a90*/  UMOV UR27, 0xc0000010 ;  /* 0xc0000010001b7882 */ /* 0x000fe20000000000 */
[----:B------:R-:W-:Y:S01]  /*1aa0*/  USEL UR6, URZ, 0x1, UP0 ;  /* 0x000000013f067887 */ /* 0x000fe20008000000 */
[----:B------:R-:W-:Y:S01]  /*1ab0*/  UMOV UR25, 0xc0000010 ;  /* 0xc000001000197882 */ /* 0x000fe20000000000 */
[----:B------:R-:W-:Y:S01]  /*1ac0*/  UMOV UR22, UR26 ;  /* 0x0000001a00167c82 */ /* 0x000fe20008000000 */
[----:B------:R-:W-:Y:S01]  /*1ad0*/  UMOV UR23, UR27 ;  /* 0x0000001b00177c82 */ /* 0x000fe20008000000 */
[----:B------:R-:W-:Y:S01]  /*1ae0*/  QGMMA.64x64x32.F32.E4M3.E4M3 R56, gdesc[UR24], R56 ;  /* 0x00e00000183879f3 */ /* 0x000fe20008700838 */
[----:B------:R-:W-:-:S02]  /*1af0*/  USEL UR5, UR5, URZ, UP0 ;  /* 0x0000003f05057287 */ /* 0x000fc40008000000 */
[----:B------:R-:W-:Y:S01]  /*1b00*/  ULOP3.LUT UR4, UR4, UR6, URZ, 0x3c, !UPT ;  /* 0x0000000604047292 */ /* 0x000fe2000f8e3c3f */
[----:B------:R-:W-:Y:S02]  /*1b10*/  QGMMA.64x64x32.F32.E4M3.E4M3 R24, gdesc[UR20], R24, gsb0 ;  /* 0x00e00000141879f3 */ /* 0x000fe40008000818 */
[----:B------:R-:W-:Y:S09]  /*1b20*/  @!P0 BRA `(.L_x_50) ;  /* 0xfffffffc000c8947 */ /* 0x000ff2000383ffff */
.L_x_48:
[----:B------:R-:W-:Y:S02]  /*1b30*/  WARPGROUP.DEPBAR.LE gsb0, 0x0 ;  /* 0x00008000000079c5 */ /* 0x000fe40000010000 */
[----:B--2---:R-:W-:Y:S01]  /*1b40*/  BAR.SYNC.DEFER_BLOCKING 0x0 ;  /* 0x0000000000007b1d */ /* 0x004fe20000010000 */
[C---:B------:R-:W-:Y:S01]  /*1b50*/  IMAD.SHL.U32 R3, R0.reuse, 0x20, RZ ;  /* 0x0000002000037824 */ /* 0x040fe200078e00ff */
[----:B------:R-:W-:Y:S01]  /*1b60*/  F2FP.SATFINITE.E4M3.F32.PACK_AB_MERGE_C R56, R57, R56, RZ ;  /* 0x000000383938723e */ /* 0x000fe200048070ff */
[C---:B---3--:R-:W-:Y:S01]  /*1b70*/  IMAD.SHL.U32 R4, R0.reuse, 0x10, RZ ;  /* 0x0000001000047824 */ /* 0x048fe200078e00ff */
[----:B------:R-:W-:Y:S01]  /*1b80*/  F2FP.SATFINITE.E4M3.F32.PACK_AB_MERGE_C R58, R59, R58, RZ ;  /* 0x0000003a3b3a723e */ /* 0x000fe200048070ff */
[----:B------:R-:W-:Y:S01]  /*1b90*/  IMAD.SHL.U32 R0, R0, 0x2, RZ ;  /* 0x0000000200007824 */ /* 0x000fe200078e00ff */
[----:B------:R-:W-:Y:S02]  /*1ba0*/  LOP3.LUT R3, R3, 0x1c00, RZ, 0xc0, !PT ;  /* 0x00001c0003037812 */ /* 0x000fe400078ec0ff */
[----:B------:R-:W-:-:S02]  /*1bb0*/  ELECT P0, URZ, PT ;  /* 0x00000000003f782f */ /* 0x000fc40003800000 */
[----:B------:R-:W-:Y:S01]  /*1bc0*/  F2FP.SATFINITE.E4M3.F32.PACK_AB_MERGE_C R60, R61, R60, RZ ;  /* 0x0000003c3d3c723e */ /* 0x000fe200048070ff */
[----:B------:R-:W-:Y:S01]  /*1bd0*/  UMOV UR9, UR15 ;  /* 0x0000000f00097c82 */ /* 0x000fe20008000000 */
[----:B------:R-:W-:Y:S01]  /*1be0*/  LOP3.LUT R3, R3, 0x1c0, R4, 0xf8, !PT ;  /* 0x000001c003037812 */ /* 0x000fe200078ef804 */
[----:B-1----:R-:W-:Y:S01]  /*1bf0*/  UMOV UR10, UR19 ;  /* 0x00000013000a7c82 */ /* 0x002fe20008000000 */
[----:B------:R-:W-:Y:S02]  /*1c00*/  F2FP.SATFINITE.E4M3.F32.PACK_AB_MERGE_C R62, R63, R62, RZ ;  /* 0x0000003e3f3e723e */ /* 0x000fe400048070ff */
[----:B------:R-:W-:Y:S02]  /*1c10*/  F2FP.SATFINITE.E4M3.F32.PACK_AB_MERGE_C R24, R25, R24, RZ ;  /* 0x000000181918723e */ /* 0x000fe400048070ff */
[----:B------:R-:W-:Y:S02]  /*1c20*/  F2FP.SATFINITE.E4M3.F32.PACK_AB_MERGE_C R26, R27, R26, RZ ;  /* 0x0000001a1b1a723e */ /* 0x000fe400048070ff */
[----:B------:R-:W-:-:S02]  /*1c30*/  F2FP.SATFINITE.E4M3.F32.PACK_AB_MERGE_C R28, R29, R28, RZ ;  /* 0x0000001c1d1c723e */ /* 0x000fc400048070ff */
[----:B------:R-:W-:Y:S02]  /*1c40*/  F2FP.SATFINITE.E4M3.F32.PACK_AB_MERGE_C R30, R31, R30, RZ ;  /* 0x0000001e1f1e723e */ /* 0x000fe400048070ff */
[----:B------:R-:W-:Y:S01]  /*1c50*/  LOP3.LUT R3, R3, 0x36, R0, 0xf8, !PT ;  /* 0x0000003603037812 */ /* 0x000fe200078ef800 */
[----:B------:R-:W1:Y:S02]  /*1c60*/  @!P2 SYNCS.CCTL.IV [UR8+0x5000] ;  /* 0x00500000ff00a9b1 */ /* 0x000e640008000008 */
[----:B-1----:R-:W-:Y:S01]  /*1c70*/  BAR.SYNC.DEFER_BLOCKING 0x0 ;  /* 0x0000000000007b1d */ /* 0x002fe20000010000 */
[----:B------:R-:W-:Y:S02]  /*1c80*/  F2FP.SATFINITE.E4M3.F32.PACK_AB_MERGE_C R64, R65, R64, RZ ;  /* 0x000000404140723e */ /* 0x000fe400048070ff */
[----:B------:R-:W-:Y:S02]  /*1c90*/  F2FP.SATFINITE.E4M3.F32.PACK_AB_MERGE_C R66, R67, R66, RZ ;  /* 0x000000424342723e */ /* 0x000fe400048070ff */
[----:B------:R-:W-:-:S02]  /*1ca0*/  F2FP.SATFINITE.E4M3.F32.PACK_AB_MERGE_C R68, R69, R68, RZ ;  /* 0x000000444544723e */ /* 0x000fc400048070ff */
[----:B------:R-:W-:Y:S02]  /*1cb0*/  F2FP.SATFINITE.E4M3.F32.PACK_AB_MERGE_C R70, R71, R70, RZ ;  /* 0x000000464746723e */ /* 0x000fe400048070ff */
[----:B------:R-:W-:Y:S02]  /*1cc0*/  F2FP.SATFINITE.E4M3.F32.PACK_AB_MERGE_C R32, R33, R32, RZ ;  /* 0x000000202120723e */ /* 0x000fe400048070ff */
[----:B------:R-:W-:Y:S02]  /*1cd0*/  F2FP.SATFINITE.E4M3.F32.PACK_AB_MERGE_C R34, R35, R34, RZ ;  /* 0x000000222322723e */ /* 0x000fe400048070ff */
[----:B------:R-:W-:Y:S02]  /*1ce0*/  F2FP.SATFINITE.E4M3.F32.PACK_AB_MERGE_C R36, R37, R36, RZ ;  /* 0x000000242524723e */ /* 0x000fe400048070ff */
[----:B------:R-:W-:Y:S02]  /*1cf0*/  F2FP.SATFINITE.E4M3.F32.PACK_AB_MERGE_C R38, R39, R38, RZ ;  /* 0x000000262726723e */ /* 0x000fe400048070ff */
[----:B----4-:R-:W-:-:S02]  /*1d00*/  LOP3.LUT R5, R3, 0x10, RZ, 0x3c, !PT ;  /* 0x0000001003057812 */ /* 0x010fc400078e3cff */
[----:B------:R-:W-:Y:S02]  /*1d10*/  F2FP.SATFINITE.E4M3.F32.PACK_AB_MERGE_C R72, R73, R72, RZ ;  /* 0x000000484948723e */ /* 0x000fe400048070ff */
[----:B------:R-:W-:Y:S02]  /*1d20*/  F2FP.SATFINITE.E4M3.F32.PACK_AB_MERGE_C R74, R75, R74, RZ ;  /* 0x0000004a4b4a723e */ /* 0x000fe400048070ff */
[----:B------:R-:W-:Y:S01]  /*1d30*/  F2FP.SATFINITE.E4M3.F32.PACK_AB_MERGE_C R76, R77, R76, RZ ;  /* 0x0000004c4d4c723e */ /* 0x000fe200048070ff */
[----:B------:R-:W1:Y:S01]  /*1d40*/  @!P2 SYNCS.CCTL.IV [UR8+0x5008] ;  /* 0x00500800ff00a9b1 */ /* 0x000e620008000008 */
[----:B------:R-:W-:Y:S01]  /*1d50*/  F2FP.SATFINITE.E4M3.F32.PACK_AB_MERGE_C R78, R79, R78, RZ ;  /* 0x0000004e4f4e723e */ /* 0x000fe200048070ff */
[----:B-1----:R-:W-:Y:S01]  /*1d60*/  STS.U16 [R3+UR8], R56 ;  /* 0x0000003803007988 */ /* 0x002fe20008000408 */
[----:B------:R-:W-:Y:S02]  /*1d70*/  F2FP.SATFINITE.E4M3.F32.PACK_AB_MERGE_C R40, R41, R40, RZ ;  /* 0x000000282928723e */ /* 0x000fe400048070ff */
[----:B------:R-:W-:Y:S01]  /*1d80*/  F2FP.SATFINITE.E4M3.F32.PACK_AB_MERGE_C R42, R43, R42, RZ ;  /* 0x0000002a2b2a723e */ /* 0x000fe200048070ff */
[----:B------:R-:W-:Y:S01]  /*1d90*/  STS.U16 [R3+UR8+0x200], R58 ;  /* 0x0002003a03007988 */ /* 0x000fe20008000408 */
[----:B------:R-:W-:-:S02]  /*1da0*/  F2FP.SATFINITE.E4M3.F32.PACK_AB_MERGE_C R44, R45, R44, RZ ;  /* 0x0000002c2d2c723e */ /* 0x000fc400048070ff */
[----:B------:R-:W-:Y:S01]  /*1db0*/  F2FP.SATFINITE.E4M3.F32.PACK_AB_MERGE_C R46, R47, R46, RZ ;  /* 0x0000002e2f2e723e */ /* 0x000fe200048070ff */
[----:B------:R-:W-:Y:S01]  /*1dc0*/  STS.U16 [R3+UR8+0x8], R60 ;  /* 0x0000083c03007988 */ /* 0x000fe20008000408 */
[----:B------:R-:W-:Y:S02]  /*1dd0*/  LOP3.LUT R7, R3, 0x20, RZ, 0x3c, !PT ;  /* 0x0000002003077812 */ /* 0x000fe400078e3cff */
[----:B------:R-:W-:Y:S01]  /*1de0*/  F2FP.SATFINITE.E4M3.F32.PACK_AB_MERGE_C R80, R81, R80, RZ ;  /* 0x000000505150723e */ /* 0x000fe200048070ff */
[----:B------:R-:W-:Y:S01]  /*1df0*/  STS.U16 [R3+UR8+0x208], R62 ;  /* 0x0002083e03007988 */ /* 0x000fe20008000408 */
[----:B------:R-:W-:Y:S02]  /*1e00*/  F2FP.SATFINITE.E4M3.F32.PACK_AB_MERGE_C R82, R83, R82, RZ ;  /* 0x000000525352723e */ /* 0x000fe400048070ff */
[----:B------:R-:W-:Y:S01]  /*1e10*/  F2FP.SATFINITE.E4M3.F32.PACK_AB_MERGE_C R84, R85, R84, RZ ;  /* 0x000000545554723e */ /* 0x000fe200048070ff */
[----:B------:R-:W-:Y:S01]  /*1e20*/  STS.U16 [R3+UR8+0x2000], R24 ;  /* 0x0020001803007988 */ /* 0x000fe20008000408 */
[----:B------:R-:W-:-:S02]  /*1e30*/  F2FP.SATFINITE.E4M3.F32.PACK_AB_MERGE_C R86, R87, R86, RZ ;  /* 0x000000565756723e */ /* 0x000fc400048070ff */
[----:B------:R-:W-:Y:S01]  /*1e40*/  F2FP.SATFINITE.E4M3.F32.PACK_AB_MERGE_C R48, R49, R48, RZ ;  /* 0x000000303130723e */ /* 0x000fe200048070ff */
[----:B------:R-:W-:Y:S01]  /*1e50*/  STS.U16 [R3+UR8+0x2200], R26 ;  /* 0x0022001a03007988 */ /* 0x000fe20008000408 */
[----:B------:R-:W-:Y:S02]  /*1e60*/  F2FP.SATFINITE.E4M3.F32.PACK_AB_MERGE_C R50, R51, R50, RZ ;  /* 0x000000323332723e */ /* 0x000fe400048070ff */
[----:B------:R-:W-:Y:S01]  /*1e70*/  F2FP.SATFINITE.E4M3.F32.PACK_AB_MERGE_C R52, R53, R52, RZ ;  /* 0x000000343534723e */ /* 0x000fe200048070ff */
[----:B------:R-:W-:Y:S01]  /*1e80*/  STS.U16 [R3+UR8+0x2008], R28 ;  /* 0x0020081c03007988 */ /* 0x000fe20008000408 */
[----:B------:R-:W-:Y:S02]  /*1e90*/  F2FP.SATFINITE.E4M3.F32.PACK_AB_MERGE_C R54, R55, R54, RZ ;  /* 0x000000363736723e */ /* 0x000fe400048070ff */
[----:B------:R-:W-:Y:S01]  /*1ea0*/  ISETP.LT.U32.AND P0, PT, R2, 0x20, P0 ;  /* 0x000000200200780c */ /* 0x000fe20000701070 */
[----:B------:R1:W-:Y:S04]  /*1eb0*/  STS.U16 [R3+UR8+0x2208], R30 ;  /* 0x0022081e03007988 */ /* 0x0003e80008000408 */
[----:B------:R-:W-:Y:S04]  /*1ec0*/  STS.U16 [R5+UR8], R64 ;  /* 0x0000004005007988 */ /* 0x000fe80008000408 */
[----:B------:R-:W-:Y:S01]  /*1ed0*/  STS.U16 [R5+UR8+0x200], R66 ;  /* 0x0002004205007988 */ /* 0x000fe20008000408 */
[----:B-1----:R-:W-:-:S03]  /*1ee0*/  LOP3.LUT R3, R3, 0x30, RZ, 0x3c, !PT ;  /* 0x0000003003037812 */ /* 0x002fc600078e3cff */
[----:B------:R-:W-:Y:S01]  /*1ef0*/  STS.U16 [R5+UR8+0x8], R68 ;  /* 0x0000084405007988 */ /* 0x000fe20008000408 */
[----:B------:R-:W-:Y:S01]  /*1f00*/  VOTEU.ANY UP0, P0 ;  /* 0x00000000003f7886 */ /* 0x000fe20000000100 */
[----:B------:R-:W-:Y:S02]  /*1f10*/  VOTEU.ANY UP1, P0 ;  /* 0x00000000003f7886 */ /* 0x000fe40000020100 */
[----:B------:R-:W-:Y:S02]  /*1f20*/  STS.U16 [R5+UR8+0x208], R70 ;  /* 0x0002084605007988 */ /* 0x000fe40008000408 */
[----:B------:R-:W-:Y:S01]  /*1f30*/  @UP0 UMOV UR6, UR34 ;  /* 0x0000002200060c82 */ /* 0x000fe20008000000 */
[----:B------:R-:W-:Y:S01]  /*1f40*/  @UP0 UMOV UR7, UR35 ;  /* 0x0000002300070c82 */ /* 0x000fe20008000000 */
[----:B------:R-:W-:Y:S04]  /*1f50*/  STS.U16 [R5+UR8+0x2000], R32 ;  /* 0x0020002005007988 */ /* 0x000fe80008000408 */
[----:B------:R-:W-:Y:S04]  /*1f60*/  STS.U16 [R5+UR8+0x2200], R34 ;  /* 0x0022002205007988 */ /* 0x000fe80008000408 */
[----:B------:R-:W-:Y:S04]  /*1f70*/  STS.U16 [R5+UR8+0x2008], R36 ;  /* 0x0020082405007988 */ /* 0x000fe80008000408 */
[----:B------:R-:W-:Y:S04]  /*1f80*/  STS.U16 [R5+UR8+0x2208], R38 ;  /* 0x0022082605007988 */ /* 0x000fe80008000408 */
[----:B------:R-:W-:Y:S04]  /*1f90*/  STS.U16 [R7+UR8], R72 ;  /* 0x0000004807007988 */ /* 0x000fe80008000408 */
[----:B------:R-:W-:Y:S04]  /*1fa0*/  STS.U16 [R7+UR8+0x200], R74 ;  /* 0x0002004a07007988 */ /* 0x000fe80008000408 */
[----:B------:R-:W-:Y:S04]  /*1fb0*/  STS.U16 [R7+UR8+0x8], R76 ;  /* 0x0000084c07007988 */ /* 0x000fe80008000408 */
[----:B------:R-:W-:Y:S04]  /*1fc0*/  STS.U16 [R7+UR8+0x208], R78 ;  /* 0x0002084e07007988 */ /* 0x000fe80008000408 */
        /* <DEDUP_REMOVED lines=11> */
[----:B------:R-:W-:Y:S01]  /*2080*/  STS.U16 [R3+UR8+0x2208], R54 ;  /* 0x0022083603007988 */ /* 0x000fe20008000408 */
[----:B------:R1:W-:Y:S06]  /*2090*/  MEMBAR.ALL.CTA ;  /* 0x0000000000007992 */ /* 0x0003ec0000008000 */
[----:B-1----:R-:W1:Y:S02]  /*20a0*/  FENCE.VIEW.ASYNC.S ;  /* 0x00000000000073c6 */ /* 0x002e640000000000 */
[----:B-1----:R-:W-:Y:S06]  /*20b0*/  BAR.SYNC.DEFER_BLOCKING 0x0 ;  /* 0x0000000000007b1d */ /* 0x002fec0000010000 */
[----:B------:R1:W-:Y:S01]  /*20c0*/  @UP1 UTMASTG.2D [UR8], [UR6] ;  /* 0x00000008060013b5 */ /* 0x0003e20008008000 */
[----:B------:R0:W-:Y:S01]  /*20d0*/  UTMACMDFLUSH ;  /* 0x00000000000079b7 */ /* 0x0001e20000000000 */
[----:B------:R-:W-:-:S04]  /*20e0*/  DEPBAR.LE SB0, 0x0 ;  /* 0x000080000000791a */ /* 0x000fc80000000000 */
[----:B------:R-:W-:Y:S06]  /*20f0*/  BAR.SYNC.DEFER_BLOCKING 0x0 ;  /* 0x0000000000007b1d */ /* 0x000fec0000010000 */
[----:B-1----:R-:W-:Y:S05]  /*2100*/  EXIT ;  /* 0x000000000000794d */ /* 0x002fea0003800000 */
.L_x_49:
[----:B------:R-:W1:Y:S02]  /*2110*/  SYNCS.PHASECHK.TRANS64.TRYWAIT P0, [UR20+0x5000], R3 ;  /* 0x00500003ff0075a7 */ /* 0x000e640008000154 */
[----:B-1----:R-:W-:Y:S05]  /*2120*/  @!P0 BRA `(.L_x_49) ;  /* 0xfffffffc00f88947 */ /* 0x002fea000383ffff */
[----:B------:R-:W-:Y:S05]  /*2130*/  BRA `(.L_x_51) ;  /* 0xfffffff8000c7947 */ /* 0x000fea000383ffff */
.L_x_52:
[----:B------:R-:W-:-:S00]  /*2140*/  BRA `(.L_x_52) ;  /* 0xfffffffc00fc7947 */ /* 0x000fc0000383ffff */
[----:B------:R-:W-:-:S00]  /*2150*/  NOP ;  /* 0x0000000000007918 */ /* 0x000fc00000000000 */
        /* <DEDUP_REMOVED lines=10> */
.L_x_53:


//--------------------- .nv.shared.gluon_wgmma    --------------------------
	.section	.nv.shared.gluon_wgmma,"aw",@nobits
	.sectionflags	@""
	.align	16
	.zero		1024


//--------------------- .nv.shared.reserved.0     --------------------------
	.section	.nv.shared.reserved.0,"aw",@nobits
	.weak		__nv_reservedSMEM_offset_0_alias
	.size		__nv_reservedSMEM_offset_0_alias, 0, 0
	.other		__nv_reservedSMEM_offset_0_alias,@"STO_CUDA_RESERVED_SHARED STV_DEFAULT"
__nv_reservedSMEM_offset_0_alias:
	.zero		0


//--------------------- .nv.constant0.gluon_wgmma --------------------------
	.section	.nv.constant0.gluon_wgmma,"a",@progbits
	.sectionflags	@""
	.align	4
.nv.constant0.gluon_wgmma:
	.zero		608


//--------------------- SYMBOLS --------------------------

	.type		.nv.reservedSmem.offset0,@object
	.size		.nv.reservedSmem.offset0,0x4
